// auto-generated by cutlass_sweep.gemm — config: {"arch": "sm_90", "cluster_m": 1, "cluster_n": 2, "dtype": "e5m2", "stages": 0, "tile_k": 128, "tile_m": 64, "tile_n": 128}
#include "cutlass/cutlass.h"
#include "cutlass/gemm/collective/collective_builder.hpp"
#include "cutlass/gemm/device/gemm_universal_adapter.h"
#include "cutlass/gemm/kernel/gemm_universal.hpp"
#include "cutlass/epilogue/collective/collective_builder.hpp"

using ElemA = cutlass::float_e5m2_t;
using ElemB = cutlass::float_e5m2_t;
using ElemCD = cutlass::float_e5m2_t;
using Acc  = float;
using TileShape    = cute::Shape<cute::_64, cute::_128, cute::_128>;
using ClusterShape = cute::Shape<cute::_1, cute::_2, cute::_1>;

using CollectiveEpilogue = typename cutlass::epilogue::collective::CollectiveBuilder<
    cutlass::arch::Sm90, cutlass::arch::OpClassTensorOp,
    TileShape, ClusterShape,
    cutlass::epilogue::collective::EpilogueTileAuto,
    Acc, Acc,
    ElemCD, cutlass::layout::RowMajor, 128 / cutlass::sizeof_bits<ElemCD>::value,
    ElemCD, cutlass::layout::RowMajor, 128 / cutlass::sizeof_bits<ElemCD>::value,
    cutlass::epilogue::collective::EpilogueScheduleAuto
  >::CollectiveOp;

using CollectiveMainloop = typename cutlass::gemm::collective::CollectiveBuilder<
    cutlass::arch::Sm90, cutlass::arch::OpClassTensorOp,
    ElemA, cutlass::layout::RowMajor, 128 / cutlass::sizeof_bits<ElemA>::value,
    ElemB, cutlass::layout::ColumnMajor, 128 / cutlass::sizeof_bits<ElemB>::value,
    Acc,
    TileShape, ClusterShape,
    cutlass::gemm::collective::StageCountAutoCarveout<static_cast<int>(sizeof(typename CollectiveEpilogue::SharedStorage))>,
    cutlass::gemm::collective::KernelScheduleAuto
  >::CollectiveOp;

using GemmKernel = cutlass::gemm::kernel::GemmUniversal<
    cute::Shape<int,int,int,int>,
    CollectiveMainloop,
    CollectiveEpilogue
>;
using Gemm = cutlass::gemm::device::GemmUniversalAdapter<GemmKernel>;

// Force the device kernel symbol into the cubin without needing a host main.
auto* _anchor = &cutlass::device_kernel<GemmKernel>;


// ===== COMPILED SASS (sm_90a) =====

	.target	sm_90a

	.elftype	@"ET_EXEC"


//--------------------- .note.nv.tkinfo           --------------------------
	.section	.note.nv.tkinfo,"",@"SHT_NOTE"
	.sectionflags	@"SHF_NOTE_NV_TKINFO"
	.tkinfo
        /*0018*/ 	.word	0x00000002
        /*0030*/ 	.string	""
        /*0030*/ 	.string	"ptxas"
        /*0030*/ 	.string	"Cuda compilation tools, release 13.0, V13.0.88"
        /*0030*/ 	.string	"Build cuda_13.0.r13.0/compiler.36424714_0"
        /*0030*/ 	.string	"-arch sm_90a -m 64 "



//--------------------- .note.nv.cuinfo           --------------------------
	.section	.note.nv.cuinfo,"",@"SHT_NOTE"
	.sectionflags	@"SHF_NOTE_NV_CUINFO"
        /*0018*/ 	.short	0x0002
        /*001a*/ 	.short	0x005a
        /*001c*/ 	.short	0x0082
	.zero		2


//--------------------- .nv.info                  --------------------------
	.section	.nv.info,"",@"SHT_CUDA_INFO"
	.align	4


	//----- nvinfo : EIATTR_REGCOUNT
	.align		4
        /*0000*/ 	.byte	0x04, 0x2f
        /*0002*/ 	.short	(.L_12 - .L_11)
	.align		4
.L_11:
        /*0004*/ 	.word	index@(_ZN7cutlass13device_kernelINS_4gemm6kernel13GemmUniversalIN4cute5tupleIJiiiiEEENS1_10collective13CollectiveMmaINS1_37MainloopSm90TmaGmmaWarpSpecializedFP8ILi9ENS5_IJNS4_1CILi1EEENSA_ILi2EEESB_EEENS1_32KernelTmaWarpSpecializedPingpongEEENS5_IJNSA_ILi64EEENSA_ILi128EEESH_EEENS_12float_e5m2_tENS5_IJlSB_lEEESJ_SK_NS4_8TiledMMAINS4_8MMA_AtomIJNS4_4SM904GMMA31MMA_64x128x32_F32E5M2E5M2_SS_TNILNSO_7ScaleInE1ELSQ_1EEEEEENS4_6LayoutINS5_IJSB_SB_SB_EEENS5_IJNSA_ILi0EEESV_SV_EEEEENS5_IJNS4_10UnderscoreESY_SY_EEEEENS4_23SM90_TMA_LOAD_MULTICASTENS4_14ComposedLayoutINS4_7SwizzleILi3ELi4ELi3EEENS4_18smem_ptr_flag_bitsILi8EEENST_INS5_IJNSA_ILi8EEESH_EEENS5_IJSH_SB_EEEEEEEvNS4_8identityENS4_13SM90_TMA_LOADES1B_vS1C_EENS_8epilogue10collective6detail29Sm90TmaWarpSpecializedAdapterINS1G_15DefaultEpilogueISJ_SK_SK_NS1F_6thread17LinearCombinationISJ_Li1EffLNS1K_9ScaleType4KindE0ELNS_15FloatRoundStyleE2ESJ_EENS1_15EpilogueDefaultEEEEEvvEEEEvNT_6ParamsE)
        /*0008*/ 	.word	0x000000a8


	//----- nvinfo : EIATTR_FRAME_SIZE
	.align		4
.L_12:
        /*000c*/ 	.byte	0x04, 0x11
        /*000e*/ 	.short	(.L_14 - .L_13)
	.align		4
.L_13:
        /*0010*/ 	.word	index@(_ZN7cutlass13device_kernelINS_4gemm6kernel13GemmUniversalIN4cute5tupleIJiiiiEEENS1_10collective13CollectiveMmaINS1_37MainloopSm90TmaGmmaWarpSpecializedFP8ILi9ENS5_IJNS4_1CILi1EEENSA_ILi2EEESB_EEENS1_32KernelTmaWarpSpecializedPingpongEEENS5_IJNSA_ILi64EEENSA_ILi128EEESH_EEENS_12float_e5m2_tENS5_IJlSB_lEEESJ_SK_NS4_8TiledMMAINS4_8MMA_AtomIJNS4_4SM904GMMA31MMA_64x128x32_F32E5M2E5M2_SS_TNILNSO_7ScaleInE1ELSQ_1EEEEEENS4_6LayoutINS5_IJSB_SB_SB_EEENS5_IJNSA_ILi0EEESV_SV_EEEEENS5_IJNS4_10UnderscoreESY_SY_EEEEENS4_23SM90_TMA_LOAD_MULTICASTENS4_14ComposedLayoutINS4_7SwizzleILi3ELi4ELi3EEENS4_18smem_ptr_flag_bitsILi8EEENST_INS5_IJNSA_ILi8EEESH_EEENS5_IJSH_SB_EEEEEEEvNS4_8identityENS4_13SM90_TMA_LOADES1B_vS1C_EENS_8epilogue10collective6detail29Sm90TmaWarpSpecializedAdapterINS1G_15DefaultEpilogueISJ_SK_SK_NS1F_6thread17LinearCombinationISJ_Li1EffLNS1K_9ScaleType4KindE0ELNS_15FloatRoundStyleE2ESJ_EENS1_15EpilogueDefaultEEEEEvvEEEEvNT_6ParamsE)
        /*0014*/ 	.word	0x00000000


	//----- nvinfo : EIATTR_MIN_STACK_SIZE
	.align		4
.L_14:
        /*0018*/ 	.byte	0x04, 0x12
        /*001a*/ 	.short	(.L_16 - .L_15)
	.align		4
.L_15:
        /*001c*/ 	.word	index@(_ZN7cutlass13device_kernelINS_4gemm6kernel13GemmUniversalIN4cute5tupleIJiiiiEEENS1_10collective13CollectiveMmaINS1_37MainloopSm90TmaGmmaWarpSpecializedFP8ILi9ENS5_IJNS4_1CILi1EEENSA_ILi2EEESB_EEENS1_32KernelTmaWarpSpecializedPingpongEEENS5_IJNSA_ILi64EEENSA_ILi128EEESH_EEENS_12float_e5m2_tENS5_IJlSB_lEEESJ_SK_NS4_8TiledMMAINS4_8MMA_AtomIJNS4_4SM904GMMA31MMA_64x128x32_F32E5M2E5M2_SS_TNILNSO_7ScaleInE1ELSQ_1EEEEEENS4_6LayoutINS5_IJSB_SB_SB_EEENS5_IJNSA_ILi0EEESV_SV_EEEEENS5_IJNS4_10UnderscoreESY_SY_EEEEENS4_23SM90_TMA_LOAD_MULTICASTENS4_14ComposedLayoutINS4_7SwizzleILi3ELi4ELi3EEENS4_18smem_ptr_flag_bitsILi8EEENST_INS5_IJNSA_ILi8EEESH_EEENS5_IJSH_SB_EEEEEEEvNS4_8identityENS4_13SM90_TMA_LOADES1B_vS1C_EENS_8epilogue10collective6detail29Sm90TmaWarpSpecializedAdapterINS1G_15DefaultEpilogueISJ_SK_SK_NS1F_6thread17LinearCombinationISJ_Li1EffLNS1K_9ScaleType4KindE0ELNS_15FloatRoundStyleE2ESJ_EENS1_15EpilogueDefaultEEEEEvvEEEEvNT_6ParamsE)
        /*0020*/ 	.word	0x00000000
.L_16:


//--------------------- .nv.compat                --------------------------
	.section	.nv.compat,"",@"SHT_CUDA_COMPAT_INFO"
	.align	4
        /*0000*/ 	.byte	0x02, 0x09, 0x01, 0x00, 0x02, 0x02, 0x04, 0x00, 0x02, 0x05, 0x05, 0x00, 0x03, 0x07, 0x01, 0x01
        /*0010*/ 	.byte	0x02, 0x03, 0x01, 0x00, 0x02, 0x06, 0x01, 0x00, 0x04, 0x0b, 0x08, 0x00, 0x00, 0x00, 0x00, 0x00
        /*0020*/ 	.byte	0x00, 0x00, 0x00, 0x00


//--------------------- .nv.info._ZN7cutlass13device_kernelINS_4gemm6kernel13GemmUniversalIN4cute5tupleIJiiiiEEENS1_10collective13CollectiveMmaINS1_37MainloopSm90TmaGmmaWarpSpecializedFP8ILi9ENS5_IJNS4_1CILi1EEENSA_ILi2EEESB_EEENS1_32KernelTmaWarpSpecializedPingpongEEENS5_IJNSA_ILi64EEENSA_ILi128EEESH_EEENS_12float_e5m2_tENS5_IJlSB_lEEESJ_SK_NS4_8TiledMMAINS4_8MMA_AtomIJNS4_4SM904GMMA31MMA_64x128x32_F32E5M2E5M2_SS_TNILNSO_7ScaleInE1ELSQ_1EEEEEENS4_6LayoutINS5_IJSB_SB_SB_EEENS5_IJNSA_ILi0EEESV_SV_EEEEENS5_IJNS4_10UnderscoreESY_SY_EEEEENS4_23SM90_TMA_LOAD_MULTICASTENS4_14ComposedLayoutINS4_7SwizzleILi3ELi4ELi3EEENS4_18smem_ptr_flag_bitsILi8EEENST_INS5_IJNSA_ILi8EEESH_EEENS5_IJSH_SB_EEEEEEEvNS4_8identityENS4_13SM90_TMA_LOADES1B_vS1C_EENS_8epilogue10collective6detail29Sm90TmaWarpSpecializedAdapterINS1G_15DefaultEpilogueISJ_SK_SK_NS1F_6thread17LinearCombinationISJ_Li1EffLNS1K_9ScaleType4KindE0ELNS_15FloatRoundStyleE2ESJ_EENS1_15EpilogueDefaultEEEEEvvEEEEvNT_6ParamsE --------------------------
	.section	.nv.info._ZN7cutlass13device_kernelINS_4gemm6kernel13GemmUniversalIN4cute5tupleIJiiiiEEENS1_10collective13CollectiveMmaINS1_37MainloopSm90TmaGmmaWarpSpecializedFP8ILi9ENS5_IJNS4_1CILi1EEENSA_ILi2EEESB_EEENS1_32KernelTmaWarpSpecializedPingpongEEENS5_IJNSA_ILi64EEENSA_ILi128EEESH_EEENS_12float_e5m2_tENS5_IJlSB_lEEESJ_SK_NS4_8TiledMMAINS4_8MMA_AtomIJNS4_4SM904GMMA31MMA_64x128x32_F32E5M2E5M2_SS_TNILNSO_7ScaleInE1ELSQ_1EEEEEENS4_6LayoutINS5_IJSB_SB_SB_EEENS5_IJNSA_ILi0EEESV_SV_EEEEENS5_IJNS4_10UnderscoreESY_SY_EEEEENS4_23SM90_TMA_LOAD_MULTICASTENS4_14ComposedLayoutINS4_7SwizzleILi3ELi4ELi3EEENS4_18smem_ptr_flag_bitsILi8EEENST_INS5_IJNSA_ILi8EEESH_EEENS5_IJSH_SB_EEEEEEEvNS4_8identityENS4_13SM90_TMA_LOADES1B_vS1C_EENS_8epilogue10collective6detail29Sm90TmaWarpSpecializedAdapterINS1G_15DefaultEpilogueISJ_SK_SK_NS1F_6thread17LinearCombinationISJ_Li1EffLNS1K_9ScaleType4KindE0ELNS_15FloatRoundStyleE2ESJ_EENS1_15EpilogueDefaultEEEEEvvEEEEvNT_6ParamsE,"",@"SHT_CUDA_INFO"
	.sectionflags	@""
	.align	4


	//----- nvinfo : EIATTR_CUDA_API_VERSION
	.align		4
        /*0000*/ 	.byte	0x04, 0x37
        /*0002*/ 	.short	(.L_18 - .L_17)
.L_17:
        /*0004*/ 	.word	0x00000082


	//----- nvinfo : EIATTR_KPARAM_INFO
	.align		4
.L_18:
        /*0008*/ 	.byte	0x04, 0x17
        /*000a*/ 	.short	(.L_20 - .L_19)
.L_19:
        /*000c*/ 	.word	0x00000000
        /*0010*/ 	.short	0x0000
        /*0012*/ 	.short	0x0070
        /*0014*/ 	.byte	0x00, 0xf0, 0x01, 0x10


	//----- nvinfo : EIATTR_SPARSE_MMA_MASK
	.align		4
.L_20:
        /*0018*/ 	.byte	0x03, 0x50
        /*001a*/ 	.short	0x0000


	//----- nvinfo : EIATTR_MAXREG_COUNT
	.align		4
        /*001c*/ 	.byte	0x03, 0x1b
        /*001e*/ 	.short	0x00a8


	//----- nvinfo : EIATTR_NUM_BARRIERS
	.align		4
        /*0020*/ 	.byte	0x02, 0x4c
        /*0022*/ 	.byte	0x01
	.zero		1


	//----- nvinfo : EIATTR_MERCURY_ISA_VERSION
	.align		4
        /*0024*/ 	.byte	0x03, 0x5f
        /*0026*/ 	.short	0x0101


	//----- nvinfo : EIATTR_INT_WARP_WIDE_INSTR_OFFSETS
	.align		4
        /*0028*/ 	.byte	0x04, 0x31
        /*002a*/ 	.short	(.L_22 - .L_21)


	//   ....[0]....
.L_21:
        /*002c*/ 	.word	0x00000580


	//   ....[1]....
        /*0030*/ 	.word	0x000005c0


	//   ....[2]....
        /*0034*/ 	.word	0x00000710


	//   ....[3]....
        /*0038*/ 	.word	0x00000720


	//   ....[4]....
        /*003c*/ 	.word	0x00000740


	//   ....[5]....
        /*0040*/ 	.word	0x00000750


	//   ....[6]....
        /*0044*/ 	.word	0x000007e0


	//   ....[7]....
        /*0048*/ 	.word	0x00000840


	//   ....[8]....
        /*004c*/ 	.word	0x000032c0


	//----- nvinfo : EIATTR_COOP_GROUP_MASK_REGIDS
	.align		4
.L_22:
        /*0050*/ 	.byte	0x04, 0x29
        /*0052*/ 	.short	(.L_24 - .L_23)


	//   ....[0]....
.L_23:
        /*0054*/ 	.word	0xffffffff


	//   ....[1]....
        /*0058*/ 	.word	0xffffffff


	//   ....[2]....
        /*005c*/ 	.word	0xffffffff


	//   ....[3]....
        /*0060*/ 	.word	0xffffffff


	//   ....[4]....
        /*0064*/ 	.word	0xffffffff


	//   ....[5]....
        /*0068*/ 	.word	0xffffffff


	//   ....[6]....
        /*006c*/ 	.word	0xffffffff


	//----- nvinfo : EIATTR_COOP_GROUP_INSTR_OFFSETS
	.align		4
.L_24:
        /*0070*/ 	.byte	0x04, 0x28
        /*0072*/ 	.short	(.L_26 - .L_25)


	//   ....[0]....
.L_25:
        /*0074*/ 	.word	0x00000060


	//   ....[1]....
        /*0078*/ 	.word	0x00000070


	//   ....[2]....
        /*007c*/ 	.word	0x00000130


	//   ....[3]....
        /*0080*/ 	.word	0x000003a0


	//   ....[4]....
        /*0084*/ 	.word	0x000003e0


	//   ....[5]....
        /*0088*/ 	.word	0x00000460


	//   ....[6]....
        /*008c*/ 	.word	0x000009a0


	//----- nvinfo : EIATTR_REG_RECONFIG
	.align		4
.L_26:
        /*0090*/ 	.byte	0x01, 0x54
	.zero		2


	//----- nvinfo : EIATTR_MBARRIER_INSTR_OFFSETS
	.align		4
        /*0094*/ 	.byte	0x04, 0x39
        /*0096*/ 	.short	(.L_28 - .L_27)


	//   ....[0]....
.L_27:
        /*0098*/ 	.word	0x00000260
        /*009c*/ 	.word	0x000000ff
        /*00a0*/ 	.word	0x00000000
        /*00a4*/ 	.short	0x0100
        /*00a6*/ 	.byte	0x08
	.zero		1


	//   ....[1]....
        /*00a8*/ 	.word	0x00000270
        /*00ac*/ 	.word	0x000000ff
        /*00b0*/ 	.word	0x00000048
        /*00b4*/ 	.short	0x0100
        /*00b6*/ 	.byte	0x08
	.zero		1


	//   ....[2]....
        /*00b8*/ 	.word	0x00000280
        /*00bc*/ 	.word	0x000000ff
        /*00c0*/ 	.word	0x00000008
        /*00c4*/ 	.short	0x0100
        /*00c6*/ 	.byte	0x08
	.zero		1


	//   ....[3]....
        /*00c8*/ 	.word	0x00000290
        /*00cc*/ 	.word	0x000000ff
        /*00d0*/ 	.word	0x00000050
        /*00d4*/ 	.short	0x0100
        /*00d6*/ 	.byte	0x08
	.zero		1


	//   ....[4]....
        /*00d8*/ 	.word	0x000002a0
        /*00dc*/ 	.word	0x000000ff
        /*00e0*/ 	.word	0x00000010
        /*00e4*/ 	.short	0x0100
        /*00e6*/ 	.byte	0x08
	.zero		1


	//   ....[5]....
        /*00e8*/ 	.word	0x000002b0
        /*00ec*/ 	.word	0x000000ff
        /*00f0*/ 	.word	0x00000058
        /*00f4*/ 	.short	0x0100
        /*00f6*/ 	.byte	0x08
	.zero		1


	//   ....[6]....
        /*00f8*/ 	.word	0x000002c0
        /*00fc*/ 	.word	0x000000ff
        /*0100*/ 	.word	0x00000018
        /*0104*/ 	.short	0x0100
        /*0106*/ 	.byte	0x08
	.zero		1


	//   ....[7]....
        /*0108*/ 	.word	0x000002d0
        /*010c*/ 	.word	0x000000ff
        /*0110*/ 	.word	0x00000060
        /*0114*/ 	.short	0x0100
        /*0116*/ 	.byte	0x08
	.zero		1


	//   ....[8]....
        /*0118*/ 	.word	0x000002e0
        /*011c*/ 	.word	0x000000ff
        /*0120*/ 	.word	0x00000020
        /*0124*/ 	.short	0x0100
        /*0126*/ 	.byte	0x08
	.zero		1


	//   ....[9]....
        /*0128*/ 	.word	0x000002f0
        /*012c*/ 	.word	0x000000ff
        /*0130*/ 	.word	0x00000068
        /*0134*/ 	.short	0x0100
        /*0136*/ 	.byte	0x08
	.zero		1


	//   ....[10]....
        /*0138*/ 	.word	0x00000300
        /*013c*/ 	.word	0x000000ff
        /*0140*/ 	.word	0x00000028
        /*0144*/ 	.short	0x0100
        /*0146*/ 	.byte	0x08
	.zero		1


	//   ....[11]....
        /*0148*/ 	.word	0x00000310
        /*014c*/ 	.word	0x000000ff
        /*0150*/ 	.word	0x00000070
        /*0154*/ 	.short	0x0100
        /*0156*/ 	.byte	0x08
	.zero		1


	//   ....[12]....
        /*0158*/ 	.word	0x00000320
        /*015c*/ 	.word	0x000000ff
        /*0160*/ 	.word	0x00000030
        /*0164*/ 	.short	0x0100
        /*0166*/ 	.byte	0x08
	.zero		1


	//   ....[13]....
        /*0168*/ 	.word	0x00000330
        /*016c*/ 	.word	0x000000ff
        /*0170*/ 	.word	0x00000078
        /*0174*/ 	.short	0x0100
        /*0176*/ 	.byte	0x08
	.zero		1


	//   ....[14]....
        /*0178*/ 	.word	0x00000340
        /*017c*/ 	.word	0x000000ff
        /*0180*/ 	.word	0x00000038
        /*0184*/ 	.short	0x0100
        /*0186*/ 	.byte	0x08
	.zero		1


	//   ....[15]....
        /*0188*/ 	.word	0x00000350
        /*018c*/ 	.word	0x000000ff
        /*0190*/ 	.word	0x00000080
        /*0194*/ 	.short	0x0100
        /*0196*/ 	.byte	0x08
	.zero		1


	//   ....[16]....
        /*0198*/ 	.word	0x00000360
        /*019c*/ 	.word	0x000000ff
        /*01a0*/ 	.word	0x00000040
        /*01a4*/ 	.short	0x0100
        /*01a6*/ 	.byte	0x08
	.zero		1


	//   ....[17]....
        /*01a8*/ 	.word	0x00000370
        /*01ac*/ 	.word	0x000000ff
        /*01b0*/ 	.word	0x00000088
        /*01b4*/ 	.short	0x0100
        /*01b6*/ 	.byte	0x08
	.zero		1


	//   ....[18]....
        /*01b8*/ 	.word	0x00000870
        /*01bc*/ 	.word	0x000000ff
        /*01c0*/ 	.word	0x000000c0
        /*01c4*/ 	.short	0x0100
        /*01c6*/ 	.byte	0x08
	.zero		1


	//   ....[19]....
        /*01c8*/ 	.word	0x00000900
        /*01cc*/ 	.word	0x000000ff
        /*01d0*/ 	.word	0x000000c8
        /*01d4*/ 	.short	0x0100
        /*01d6*/ 	.byte	0x08
	.zero		1


	//   ....[20]....
        /*01d8*/ 	.word	0x00000920
        /*01dc*/ 	.word	0x000000ff
        /*01e0*/ 	.word	0x000000a0
        /*01e4*/ 	.short	0x0100
        /*01e6*/ 	.byte	0x09
	.zero		1


	//   ....[21]....
        /*01e8*/ 	.word	0x00000930
        /*01ec*/ 	.word	0x000000ff
        /*01f0*/ 	.word	0x000000a8
        /*01f4*/ 	.short	0x0100
        /*01f6*/ 	.byte	0x09
	.zero		1


	//   ....[22]....
        /*01f8*/ 	.word	0x00000940
        /*01fc*/ 	.word	0x000000ff
        /*0200*/ 	.word	0x000000b0
        /*0204*/ 	.short	0x0100
        /*0206*/ 	.byte	0x09
	.zero		1


	//   ....[23]....
        /*0208*/ 	.word	0x00000950
        /*020c*/ 	.word	0x000000ff
        /*0210*/ 	.word	0x000000b8
        /*0214*/ 	.short	0x0100
        /*0216*/ 	.byte	0x09
	.zero		1


	//   ....[24]....
        /*0218*/ 	.word	0x000016b0
        /*021c*/ 	.word	0x000000ff
        /*0220*/ 	.word	0xfffffff8
        /*0224*/ 	.short	0x010a
        /*0226*/ 	.byte	0x0b
	.zero		1


	//   ....[25]....
        /*0228*/ 	.word	0x00001b90
        /*022c*/ 	.word	0x000000ff
        /*0230*/ 	.word	0x00000000
        /*0234*/ 	.short	0x010a
        /*0236*/ 	.byte	0x06
	.zero		1


	//   ....[26]....
        /*0238*/ 	.word	0x00001bd0
        /*023c*/ 	.word	0x000000ff
        /*0240*/ 	.word	0x00000000
        /*0244*/ 	.short	0x010a
        /*0246*/ 	.byte	0x06
	.zero		1


	//   ....[27]....
        /*0248*/ 	.word	0x00002590
        /*024c*/ 	.word	0x000000ff
        /*0250*/ 	.word	0x00000000
        /*0254*/ 	.short	0x010a
        /*0256*/ 	.byte	0x10
	.zero		1


	//   ....[28]....
        /*0258*/ 	.word	0x000025d0
        /*025c*/ 	.word	0x000000ff
        /*0260*/ 	.word	0x00000000
        /*0264*/ 	.short	0x010a
        /*0266*/ 	.byte	0x10
	.zero		1


	//   ....[29]....
        /*0268*/ 	.word	0x00002cf0
        /*026c*/ 	.word	0x00000015
        /*0270*/ 	.word	0x00000000
        /*0274*/ 	.short	0x0101
        /*0276*/ 	.byte	0x3f
	.zero		1


	//   ....[30]....
        /*0278*/ 	.word	0x00003260
        /*027c*/ 	.word	0x00000013
        /*0280*/ 	.word	0x00000000
        /*0284*/ 	.short	0x0101
        /*0286*/ 	.byte	0x16
	.zero		1


	//   ....[31]....
        /*0288*/ 	.word	0x00003370
        /*028c*/ 	.word	0x00000013
        /*0290*/ 	.word	0x00000000
        /*0294*/ 	.short	0x0101
        /*0296*/ 	.byte	0x3f
	.zero		1


	//   ....[32]....
        /*0298*/ 	.word	0x00003420
        /*029c*/ 	.word	0x000000ff
        /*02a0*/ 	.word	0x00000008
        /*02a4*/ 	.short	0x010a
        /*02a6*/ 	.byte	0x0b
	.zero		1


	//   ....[33]....
        /*02a8*/ 	.word	0x00007cc0
        /*02ac*/ 	.word	0x00000004
        /*02b0*/ 	.word	0x00000000
        /*02b4*/ 	.short	0x0101
        /*02b6*/ 	.byte	0x16
	.zero		1


	//   ....[34]....
        /*02b8*/ 	.word	0x000085e0
        /*02bc*/ 	.word	0x00000013
        /*02c0*/ 	.word	0x00000048
        /*02c4*/ 	.short	0x010a
        /*02c6*/ 	.byte	0x3f
	.zero		1


	//   ....[35]....
        /*02c8*/ 	.word	0x00008970
        /*02cc*/ 	.word	0x0000000a
        /*02d0*/ 	.word	0x000000c8
        /*02d4*/ 	.short	0x0101
        /*02d6*/ 	.byte	0x3f
	.zero		1


	//   ....[36]....
        /*02d8*/ 	.word	0x000090d0
        /*02dc*/ 	.word	0x00000005
        /*02e0*/ 	.word	0x00000000
        /*02e4*/ 	.short	0x010a
        /*02e6*/ 	.byte	0x3f
	.zero		1


	//   ....[37]....
        /*02e8*/ 	.word	0x00009150
        /*02ec*/ 	.word	0x00000007
        /*02f0*/ 	.word	0x00000000
        /*02f4*/ 	.short	0x010a
        /*02f6*/ 	.byte	0x3f
	.zero		1


	//   ....[38]....
        /*02f8*/ 	.word	0x000091e0
        /*02fc*/ 	.word	0x00000006
        /*0300*/ 	.word	0x00000000
        /*0304*/ 	.short	0x010a
        /*0306*/ 	.byte	0x3f
	.zero		1


	//   ....[39]....
        /*0308*/ 	.word	0x00009270
        /*030c*/ 	.word	0x00000009
        /*0310*/ 	.word	0x00000000
        /*0314*/ 	.short	0x010a
        /*0316*/ 	.byte	0x3f
	.zero		1


	//   ....[40]....
        /*0318*/ 	.word	0x00009300
        /*031c*/ 	.word	0x00000006
        /*0320*/ 	.word	0x00000000
        /*0324*/ 	.short	0x010a
        /*0326*/ 	.byte	0x3f
	.zero		1


	//   ....[41]....
        /*0328*/ 	.word	0x00009390
        /*032c*/ 	.word	0x00000009
        /*0330*/ 	.word	0x00000000
        /*0334*/ 	.short	0x010a
        /*0336*/ 	.byte	0x3f
	.zero		1


	//   ....[42]....
        /*0338*/ 	.word	0x00009420
        /*033c*/ 	.word	0x00000008
        /*0340*/ 	.word	0x00000000
        /*0344*/ 	.short	0x010a
        /*0346*/ 	.byte	0x3f
	.zero		1


	//   ....[43]....
        /*0348*/ 	.word	0x000094b0
        /*034c*/ 	.word	0x0000000b
        /*0350*/ 	.word	0x00000000
        /*0354*/ 	.short	0x010a
        /*0356*/ 	.byte	0x3f
	.zero		1


	//   ....[44]....
        /*0358*/ 	.word	0x00009540
        /*035c*/ 	.word	0x00000003
        /*0360*/ 	.word	0x00000000
        /*0364*/ 	.short	0x010a
        /*0366*/ 	.byte	0x3f
	.zero		1


	//   ....[45]....
        /*0368*/ 	.word	0x000095b0
        /*036c*/ 	.word	0x00000012
        /*0370*/ 	.word	0xfffffff8
        /*0374*/ 	.short	0x010a
        /*0376*/ 	.byte	0x3f
	.zero		1


	//   ....[46]....
        /*0378*/ 	.word	0x00009610
        /*037c*/ 	.word	0x00000012
        /*0380*/ 	.word	0x00000000
        /*0384*/ 	.short	0x010a
        /*0386*/ 	.byte	0x3f
	.zero		1


	//   ....[47]....
        /*0388*/ 	.word	0x00009670
        /*038c*/ 	.word	0x00000015
        /*0390*/ 	.word	0x00000000
        /*0394*/ 	.short	0x010a
        /*0396*/ 	.byte	0x3f
	.zero		1


	//   ....[48]....
        /*0398*/ 	.word	0x000096d0
        /*039c*/ 	.word	0x00000013
        /*03a0*/ 	.word	0x00000008
        /*03a4*/ 	.short	0x010a
        /*03a6*/ 	.byte	0x3f
	.zero		1


	//   ....[49]....
        /*03a8*/ 	.word	0x000097a0
        /*03ac*/ 	.word	0x00000013
        /*03b0*/ 	.word	0x00000048
        /*03b4*/ 	.short	0x010a
        /*03b6*/ 	.byte	0x3f
	.zero		1


	//   ....[50]....
        /*03b8*/ 	.word	0x00009880
        /*03bc*/ 	.word	0x00000005
        /*03c0*/ 	.word	0x00000000
        /*03c4*/ 	.short	0x010a
        /*03c6*/ 	.byte	0x3f
	.zero		1


	//   ....[51]....
        /*03c8*/ 	.word	0x000098d0
        /*03cc*/ 	.word	0x00000007
        /*03d0*/ 	.word	0x00000000
        /*03d4*/ 	.short	0x010a
        /*03d6*/ 	.byte	0x3f
	.zero		1


	//   ....[52]....
        /*03d8*/ 	.word	0x00009920
        /*03dc*/ 	.word	0x00000006
        /*03e0*/ 	.word	0x00000000
        /*03e4*/ 	.short	0x010a
        /*03e6*/ 	.byte	0x3f
	.zero		1


	//   ....[53]....
        /*03e8*/ 	.word	0x00009970
        /*03ec*/ 	.word	0x00000009
        /*03f0*/ 	.word	0x00000000
        /*03f4*/ 	.short	0x010a
        /*03f6*/ 	.byte	0x3f
	.zero		1


	//   ....[54]....
        /*03f8*/ 	.word	0x000099c0
        /*03fc*/ 	.word	0x00000006
        /*0400*/ 	.word	0x00000000
        /*0404*/ 	.short	0x010a
        /*0406*/ 	.byte	0x3f
	.zero		1


	//   ....[55]....
        /*0408*/ 	.word	0x00009a10
        /*040c*/ 	.word	0x00000009
        /*0410*/ 	.word	0x00000000
        /*0414*/ 	.short	0x010a
        /*0416*/ 	.byte	0x3f
	.zero		1


	//   ....[56]....
        /*0418*/ 	.word	0x00009a60
        /*041c*/ 	.word	0x00000008
        /*0420*/ 	.word	0x00000000
        /*0424*/ 	.short	0x010a
        /*0426*/ 	.byte	0x3f
	.zero		1


	//   ....[57]....
        /*0428*/ 	.word	0x00009ab0
        /*042c*/ 	.word	0x0000000b
        /*0430*/ 	.word	0x00000000
        /*0434*/ 	.short	0x010a
        /*0436*/ 	.byte	0x3f
	.zero		1


	//----- nvinfo : EIATTR_NUM_MBARRIERS
	.align		4
.L_28:
        /*0438*/ 	.byte	0x03, 0x38
        /*043a*/ 	.short	0x0018


	//----- nvinfo : EIATTR_EXIT_INSTR_OFFSETS
	.align		4
        /*043c*/ 	.byte	0x04, 0x1c
        /*043e*/ 	.short	(.L_30 - .L_29)


	//   ....[0]....
.L_29:
        /*0440*/ 	.word	0x000013f0


	//   ....[1]....
        /*0444*/ 	.word	0x00001450


	//   ....[2]....
        /*0448*/ 	.word	0x000082d0


	//   ....[3]....
        /*044c*/ 	.word	0x00008300


	//   ....[4]....
        /*0450*/ 	.word	0x00009590


	//----- nvinfo : EIATTR_MAX_THREADS
	.align		4
.L_30:
        /*0454*/ 	.byte	0x04, 0x05
        /*0456*/ 	.short	(.L_32 - .L_31)
.L_31:
        /*0458*/ 	.word	0x00000180
        /*045c*/ 	.word	0x00000001
        /*0460*/ 	.word	0x00000001


	//----- nvinfo : EIATTR_CRS_STACK_SIZE
	.align		4
.L_32:
        /*0464*/ 	.byte	0x04, 0x1e
        /*0466*/ 	.short	(.L_34 - .L_33)
.L_33:
        /*0468*/ 	.word	0x00000000


	//----- nvinfo : EIATTR_CBANK_PARAM_SIZE
	.align		4
.L_34:
        /*046c*/ 	.byte	0x03, 0x19
        /*046e*/ 	.short	0x0470


	//----- nvinfo : EIATTR_PARAM_CBANK
	.align		4
        /*0470*/ 	.byte	0x04, 0x0a
        /*0472*/ 	.short	(.L_36 - .L_35)
	.align		4
.L_35:
        /*0474*/ 	.word	index@(.nv.constant0._ZN7cutlass13device_kernelINS_4gemm6kernel13GemmUniversalIN4cute5tupleIJiiiiEEENS1_10collective13CollectiveMmaINS1_37MainloopSm90TmaGmmaWarpSpecializedFP8ILi9ENS5_IJNS4_1CILi1EEENSA_ILi2EEESB_EEENS1_32KernelTmaWarpSpecializedPingpongEEENS5_IJNSA_ILi64EEENSA_ILi128EEESH_EEENS_12float_e5m2_tENS5_IJlSB_lEEESJ_SK_NS4_8TiledMMAINS4_8MMA_AtomIJNS4_4SM904GMMA31MMA_64x128x32_F32E5M2E5M2_SS_TNILNSO_7ScaleInE1ELSQ_1EEEEEENS4_6LayoutINS5_IJSB_SB_SB_EEENS5_IJNSA_ILi0EEESV_SV_EEEEENS5_IJNS4_10UnderscoreESY_SY_EEEEENS4_23SM90_TMA_LOAD_MULTICASTENS4_14ComposedLayoutINS4_7SwizzleILi3ELi4ELi3EEENS4_18smem_ptr_flag_bitsILi8EEENST_INS5_IJNSA_ILi8EEESH_EEENS5_IJSH_SB_EEEEEEEvNS4_8identityENS4_13SM90_TMA_LOADES1B_vS1C_EENS_8epilogue10collective6detail29Sm90TmaWarpSpecializedAdapterINS1G_15DefaultEpilogueISJ_SK_SK_NS1F_6thread17LinearCombinationISJ_Li1EffLNS1K_9ScaleType4KindE0ELNS_15FloatRoundStyleE2ESJ_EENS1_15EpilogueDefaultEEEEEvvEEEEvNT_6ParamsE)
        /*0478*/ 	.short	0x0210
        /*047a*/ 	.short	0x0470


	//----- nvinfo : EIATTR_SW_WAR
	.align		4
.L_36:
        /*047c*/ 	.byte	0x04, 0x36
        /*047e*/ 	.short	(.L_38 - .L_37)
.L_37:
        /*0480*/ 	.word	0x00000008
.L_38:


//--------------------- .nv.callgraph             --------------------------
	.section	.nv.callgraph,"",@"SHT_CUDA_CALLGRAPH"
	.align	4
	.sectionentsize	8
	.align		4
        /*0000*/ 	.word	0x00000000
	.align		4
        /*0004*/ 	.word	0xffffffff
	.align		4
        /*0008*/ 	.word	0x00000000
	.align		4
        /*000c*/ 	.word	0xfffffffe
	.align		4
        /*0010*/ 	.word	0x00000000
	.align		4
        /*0014*/ 	.word	0xfffffffd
	.align		4
        /*0018*/ 	.word	0x00000000
	.align		4
        /*001c*/ 	.word	0xfffffffc


//--------------------- .nv.constant4             --------------------------
	.section	.nv.constant4,"a",@progbits
	.align	8
	.align		8
.nv.constant4:
        /*0000*/ 	.dword	_ZN39_INTERNAL_d46d6d56_4_k_cu_169e6bcc_43044cuda3std3__45__cpo5beginE
	.align		8
        /*0008*/ 	.dword	_ZN39_INTERNAL_d46d6d56_4_k_cu_169e6bcc_43044cuda3std3__45__cpo3endE
	.align		8
        /*0010*/ 	.dword	_ZN39_INTERNAL_d46d6d56_4_k_cu_169e6bcc_43044cuda3std3__45__cpo6cbeginE
	.align		8
        /*0018*/ 	.dword	_ZN39_INTERNAL_d46d6d56_4_k_cu_169e6bcc_43044cuda3std3__45__cpo4cendE
	.align		8
        /*0020*/ 	.dword	_ZN39_INTERNAL_d46d6d56_4_k_cu_169e6bcc_43044cuda3std3__441_GLOBAL__N__d46d6d56_4_k_cu_169e6bcc_43046ignoreE
	.align		8
        /*0028*/ 	.dword	_ZN39_INTERNAL_d46d6d56_4_k_cu_169e6bcc_43044cuda3std3__419piecewise_constructE
	.align		8
        /*0030*/ 	.dword	_ZN39_INTERNAL_d46d6d56_4_k_cu_169e6bcc_43044cuda3std3__48in_placeE
	.align		8
        /*0038*/ 	.dword	_ZN39_INTERNAL_d46d6d56_4_k_cu_169e6bcc_43044cuda3std6ranges3__45__cpo4swapE
	.align		8
        /*0040*/ 	.dword	_ZN39_INTERNAL_d46d6d56_4_k_cu_169e6bcc_43044cuda3std6ranges3__45__cpo9iter_moveE
	.align		8
        /*0048*/ 	.dword	_ZN39_INTERNAL_d46d6d56_4_k_cu_169e6bcc_43044cute7productE
	.align		8
        /*0050*/ 	.dword	_ZN39_INTERNAL_d46d6d56_4_k_cu_169e6bcc_43044cute1_E


//--------------------- .text._ZN7cutlass13device_kernelINS_4gemm6kernel13GemmUniversalIN4cute5tupleIJiiiiEEENS1_10collective13CollectiveMmaINS1_37MainloopSm90TmaGmmaWarpSpecializedFP8ILi9ENS5_IJNS4_1CILi1EEENSA_ILi2EEESB_EEENS1_32KernelTmaWarpSpecializedPingpongEEENS5_IJNSA_ILi64EEENSA_ILi128EEESH_EEENS_12float_e5m2_tENS5_IJlSB_lEEESJ_SK_NS4_8TiledMMAINS4_8MMA_AtomIJNS4_4SM904GMMA31MMA_64x128x32_F32E5M2E5M2_SS_TNILNSO_7ScaleInE1ELSQ_1EEEEEENS4_6LayoutINS5_IJSB_SB_SB_EEENS5_IJNSA_ILi0EEESV_SV_EEEEENS5_IJNS4_10UnderscoreESY_SY_EEEEENS4_23SM90_TMA_LOAD_MULTICASTENS4_14ComposedLayoutINS4_7SwizzleILi3ELi4ELi3EEENS4_18smem_ptr_flag_bitsILi8EEENST_INS5_IJNSA_ILi8EEESH_EEENS5_IJSH_SB_EEEEEEEvNS4_8identityENS4_13SM90_TMA_LOADES1B_vS1C_EENS_8epilogue10collective6detail29Sm90TmaWarpSpecializedAdapterINS1G_15DefaultEpilogueISJ_SK_SK_NS1F_6thread17LinearCombinationISJ_Li1EffLNS1K_9ScaleType4KindE0ELNS_15FloatRoundStyleE2ESJ_EENS1_15EpilogueDefaultEEEEEvvEEEEvNT_6ParamsE --------------------------
	.section	.text._ZN7cutlass13device_kernelINS_4gemm6kernel13GemmUniversalIN4cute5tupleIJiiiiEEENS1_10collective13CollectiveMmaINS1_37MainloopSm90TmaGmmaWarpSpecializedFP8ILi9ENS5_IJNS4_1CILi1EEENSA_ILi2EEESB_EEENS1_32KernelTmaWarpSpecializedPingpongEEENS5_IJNSA_ILi64EEENSA_ILi128EEESH_EEENS_12float_e5m2_tENS5_IJlSB_lEEESJ_SK_NS4_8TiledMMAINS4_8MMA_AtomIJNS4_4SM904GMMA31MMA_64x128x32_F32E5M2E5M2_SS_TNILNSO_7ScaleInE1ELSQ_1EEEEEENS4_6LayoutINS5_IJSB_SB_SB_EEENS5_IJNSA_ILi0EEESV_SV_EEEEENS5_IJNS4_10UnderscoreESY_SY_EEEEENS4_23SM90_TMA_LOAD_MULTICASTENS4_14ComposedLayoutINS4_7SwizzleILi3ELi4ELi3EEENS4_18smem_ptr_flag_bitsILi8EEENST_INS5_IJNSA_ILi8EEESH_EEENS5_IJSH_SB_EEEEEEEvNS4_8identityENS4_13SM90_TMA_LOADES1B_vS1C_EENS_8epilogue10collective6detail29Sm90TmaWarpSpecializedAdapterINS1G_15DefaultEpilogueISJ_SK_SK_NS1F_6thread17LinearCombinationISJ_Li1EffLNS1K_9ScaleType4KindE0ELNS_15FloatRoundStyleE2ESJ_EENS1_15EpilogueDefaultEEEEEvvEEEEvNT_6ParamsE,"ax",@progbits
	.align	128
.text._ZN7cutlass13device_kernelINS_4gemm6kernel13GemmUniversalIN4cute5tupleIJiiiiEEENS1_10collective13CollectiveMmaINS1_37MainloopSm90TmaGmmaWarpSpecializedFP8ILi9ENS5_IJNS4_1CILi1EEENSA_ILi2EEESB_EEENS1_32KernelTmaWarpSpecializedPingpongEEENS5_IJNSA_ILi64EEENSA_ILi128EEESH_EEENS_12float_e5m2_tENS5_IJlSB_lEEESJ_SK_NS4_8TiledMMAINS4_8MMA_AtomIJNS4_4SM904GMMA31MMA_64x128x32_F32E5M2E5M2_SS_TNILNSO_7ScaleInE1ELSQ_1EEEEEENS4_6LayoutINS5_IJSB_SB_SB_EEENS5_IJNSA_ILi0EEESV_SV_EEEEENS5_IJNS4_10UnderscoreESY_SY_EEEEENS4_23SM90_TMA_LOAD_MULTICASTENS4_14ComposedLayoutINS4_7SwizzleILi3ELi4ELi3EEENS4_18smem_ptr_flag_bitsILi8EEENST_INS5_IJNSA_ILi8EEESH_EEENS5_IJSH_SB_EEEEEEEvNS4_8identityENS4_13SM90_TMA_LOADES1B_vS1C_EENS_8epilogue10collective6detail29Sm90TmaWarpSpecializedAdapterINS1G_15DefaultEpilogueISJ_SK_SK_NS1F_6thread17LinearCombinationISJ_Li1EffLNS1K_9ScaleType4KindE0ELNS_15FloatRoundStyleE2ESJ_EENS1_15EpilogueDefaultEEEEEvvEEEEvNT_6ParamsE:
        .type           _ZN7cutlass13device_kernelINS_4gemm6kernel13GemmUniversalIN4cute5tupleIJiiiiEEENS1_10collective13CollectiveMmaINS1_37MainloopSm90TmaGmmaWarpSpecializedFP8ILi9ENS5_IJNS4_1CILi1EEENSA_ILi2EEESB_EEENS1_32KernelTmaWarpSpecializedPingpongEEENS5_IJNSA_ILi64EEENSA_ILi128EEESH_EEENS_12float_e5m2_tENS5_IJlSB_lEEESJ_SK_NS4_8TiledMMAINS4_8MMA_AtomIJNS4_4SM904GMMA31MMA_64x128x32_F32E5M2E5M2_SS_TNILNSO_7ScaleInE1ELSQ_1EEEEEENS4_6LayoutINS5_IJSB_SB_SB_EEENS5_IJNSA_ILi0EEESV_SV_EEEEENS5_IJNS4_10UnderscoreESY_SY_EEEEENS4_23SM90_TMA_LOAD_MULTICASTENS4_14ComposedLayoutINS4_7SwizzleILi3ELi4ELi3EEENS4_18smem_ptr_flag_bitsILi8EEENST_INS5_IJNSA_ILi8EEESH_EEENS5_IJSH_SB_EEEEEEEvNS4_8identityENS4_13SM90_TMA_LOADES1B_vS1C_EENS_8epilogue10collective6detail29Sm90TmaWarpSpecializedAdapterINS1G_15DefaultEpilogueISJ_SK_SK_NS1F_6thread17LinearCombinationISJ_Li1EffLNS1K_9ScaleType4KindE0ELNS_15FloatRoundStyleE2ESJ_EENS1_15EpilogueDefaultEEEEEvvEEEEvNT_6ParamsE,@function
        .size           _ZN7cutlass13device_kernelINS_4gemm6kernel13GemmUniversalIN4cute5tupleIJiiiiEEENS1_10collective13CollectiveMmaINS1_37MainloopSm90TmaGmmaWarpSpecializedFP8ILi9ENS5_IJNS4_1CILi1EEENSA_ILi2EEESB_EEENS1_32KernelTmaWarpSpecializedPingpongEEENS5_IJNSA_ILi64EEENSA_ILi128EEESH_EEENS_12float_e5m2_tENS5_IJlSB_lEEESJ_SK_NS4_8TiledMMAINS4_8MMA_AtomIJNS4_4SM904GMMA31MMA_64x128x32_F32E5M2E5M2_SS_TNILNSO_7ScaleInE1ELSQ_1EEEEEENS4_6LayoutINS5_IJSB_SB_SB_EEENS5_IJNSA_ILi0EEESV_SV_EEEEENS5_IJNS4_10UnderscoreESY_SY_EEEEENS4_23SM90_TMA_LOAD_MULTICASTENS4_14ComposedLayoutINS4_7SwizzleILi3ELi4ELi3EEENS4_18smem_ptr_flag_bitsILi8EEENST_INS5_IJNSA_ILi8EEESH_EEENS5_IJSH_SB_EEEEEEEvNS4_8identityENS4_13SM90_TMA_LOADES1B_vS1C_EENS_8epilogue10collective6detail29Sm90TmaWarpSpecializedAdapterINS1G_15DefaultEpilogueISJ_SK_SK_NS1F_6thread17LinearCombinationISJ_Li1EffLNS1K_9ScaleType4KindE0ELNS_15FloatRoundStyleE2ESJ_EENS1_15EpilogueDefaultEEEEEvvEEEEvNT_6ParamsE,(.L_x_219 - _ZN7cutlass13device_kernelINS_4gemm6kernel13GemmUniversalIN4cute5tupleIJiiiiEEENS1_10collective13CollectiveMmaINS1_37MainloopSm90TmaGmmaWarpSpecializedFP8ILi9ENS5_IJNS4_1CILi1EEENSA_ILi2EEESB_EEENS1_32KernelTmaWarpSpecializedPingpongEEENS5_IJNSA_ILi64EEENSA_ILi128EEESH_EEENS_12float_e5m2_tENS5_IJlSB_lEEESJ_SK_NS4_8TiledMMAINS4_8MMA_AtomIJNS4_4SM904GMMA31MMA_64x128x32_F32E5M2E5M2_SS_TNILNSO_7ScaleInE1ELSQ_1EEEEEENS4_6LayoutINS5_IJSB_SB_SB_EEENS5_IJNSA_ILi0EEESV_SV_EEEEENS5_IJNS4_10UnderscoreESY_SY_EEEEENS4_23SM90_TMA_LOAD_MULTICASTENS4_14ComposedLayoutINS4_7SwizzleILi3ELi4ELi3EEENS4_18smem_ptr_flag_bitsILi8EEENST_INS5_IJNSA_ILi8EEESH_EEENS5_IJSH_SB_EEEEEEEvNS4_8identityENS4_13SM90_TMA_LOADES1B_vS1C_EENS_8epilogue10collective6detail29Sm90TmaWarpSpecializedAdapterINS1G_15DefaultEpilogueISJ_SK_SK_NS1F_6thread17LinearCombinationISJ_Li1EffLNS1K_9ScaleType4KindE0ELNS_15FloatRoundStyleE2ESJ_EENS1_15EpilogueDefaultEEEEEvvEEEEvNT_6ParamsE)
        .other          _ZN7cutlass13device_kernelINS_4gemm6kernel13GemmUniversalIN4cute5tupleIJiiiiEEENS1_10collective13CollectiveMmaINS1_37MainloopSm90TmaGmmaWarpSpecializedFP8ILi9ENS5_IJNS4_1CILi1EEENSA_ILi2EEESB_EEENS1_32KernelTmaWarpSpecializedPingpongEEENS5_IJNSA_ILi64EEENSA_ILi128EEESH_EEENS_12float_e5m2_tENS5_IJlSB_lEEESJ_SK_NS4_8TiledMMAINS4_8MMA_AtomIJNS4_4SM904GMMA31MMA_64x128x32_F32E5M2E5M2_SS_TNILNSO_7ScaleInE1ELSQ_1EEEEEENS4_6LayoutINS5_IJSB_SB_SB_EEENS5_IJNSA_ILi0EEESV_SV_EEEEENS5_IJNS4_10UnderscoreESY_SY_EEEEENS4_23SM90_TMA_LOAD_MULTICASTENS4_14ComposedLayoutINS4_7SwizzleILi3ELi4ELi3EEENS4_18smem_ptr_flag_bitsILi8EEENST_INS5_IJNSA_ILi8EEESH_EEENS5_IJSH_SB_EEEEEEEvNS4_8identityENS4_13SM90_TMA_LOADES1B_vS1C_EENS_8epilogue10collective6detail29Sm90TmaWarpSpecializedAdapterINS1G_15DefaultEpilogueISJ_SK_SK_NS1F_6thread17LinearCombinationISJ_Li1EffLNS1K_9ScaleType4KindE0ELNS_15FloatRoundStyleE2ESJ_EENS1_15EpilogueDefaultEEEEEvvEEEEvNT_6ParamsE,@"STO_CUDA_ENTRY STV_DEFAULT"
_ZN7cutlass13device_kernelINS_4gemm6kernel13GemmUniversalIN4cute5tupleIJiiiiEEENS1_10collective13CollectiveMmaINS1_37MainloopSm90TmaGmmaWarpSpecializedFP8ILi9ENS5_IJNS4_1CILi1EEENSA_ILi2EEESB_EEENS1_32KernelTmaWarpSpecializedPingpongEEENS5_IJNSA_ILi64EEENSA_ILi128EEESH_EEENS_12float_e5m2_tENS5_IJlSB_lEEESJ_SK_NS4_8TiledMMAINS4_8MMA_AtomIJNS4_4SM904GMMA31MMA_64x128x32_F32E5M2E5M2_SS_TNILNSO_7ScaleInE1ELSQ_1EEEEEENS4_6LayoutINS5_IJSB_SB_SB_EEENS5_IJNSA_ILi0EEESV_SV_EEEEENS5_IJNS4_10UnderscoreESY_SY_EEEEENS4_23SM90_TMA_LOAD_MULTICASTENS4_14ComposedLayoutINS4_7SwizzleILi3ELi4ELi3EEENS4_18smem_ptr_flag_bitsILi8EEENST_INS5_IJNSA_ILi8EEESH_EEENS5_IJSH_SB_EEEEEEEvNS4_8identityENS4_13SM90_TMA_LOADES1B_vS1C_EENS_8epilogue10collective6detail29Sm90TmaWarpSpecializedAdapterINS1G_15DefaultEpilogueISJ_SK_SK_NS1F_6thread17LinearCombinationISJ_Li1EffLNS1K_9ScaleType4KindE0ELNS_15FloatRoundStyleE2ESJ_EENS1_15EpilogueDefaultEEEEEvvEEEEvNT_6ParamsE:
[----:B------:R-:W-:Y:S01]  /*0000*/  LDC R1, c[0x0][0x28] ;  /* 0x00000a00ff017b82 */ /* 0x000fe20000000800 */
[----:B------:R-:W0:Y:S01]  /*0010*/  S2R R16, SR_TID.X ;  /* 0x0000000000107919 */ /* 0x000e220000002100 */
[----:B------:R-:W-:Y:S01]  /*0020*/  ELECT P0, URZ, PT ;  /* 0x00000000003f782f */ /* 0x000fe20003800000 */
[----:B------:R-:W-:Y:S01]  /*0030*/  BSSY B0, `(.L_x_0) ;  /* 0x000000f000007945 */ /* 0x000fe20003800000 */
[--C-:B0-----:R-:W-:Y:S02]  /*0040*/  SHF.R.U32.HI R0, RZ, 0x5, R16.reuse ;  /* 0x00000005ff007819 */ /* 0x101fe40000011610 */
[----:B------:R-:W-:-:S03]  /*0050*/  SHF.R.U32.HI R4, RZ, 0x7, R16 ;  /* 0x00000007ff047819 */ /* 0x000fc60000011610 */
[----:B------:R-:W0:Y:S04]  /*0060*/  SHFL.IDX PT, R2, R0, RZ, 0x1f ;  /* 0x00001fff00027589 */ /* 0x000e2800000e0000 */
[----:B------:R1:W2:Y:S01]  /*0070*/  SHFL.IDX PT, R5, R4, RZ, 0x1f ;  /* 0x00001fff04057589 */ /* 0x0002a200000e0000 */
[----:B0-----:R-:W-:-:S13]  /*0080*/  ISETP.NE.OR P0, PT, R2, RZ, !P0 ;  /* 0x000000ff0200720c */ /* 0x001fda0004705670 */
[----:B-12---:R-:W-:Y:S05]  /*0090*/  @P0 BRA `(.L_x_1) ;  /* 0x0000000000200947 */ /* 0x006fea0003800000 */
[----:B------:R-:W-:Y:S02]  /*00a0*/  ULDC.64 UR4, c[0x0][0x198] ;  /* 0x0000660000047ab9 */ /* 0x000fe40000000a00 */
[----:B------:R-:W-:Y:S02]  /*00b0*/  UIADD3 UR6, UP0, UR4, 0xf0, URZ ;  /* 0x000000f004067890 */ /* 0x000fe4000ff1e03f */
[----:B------:R-:W-:Y:S02]  /*00c0*/  UIADD3 UR4, UP1, UR4, 0x1f0, URZ ;  /* 0x000001f004047890 */ /* 0x000fe4000ff3e03f */
[----:B------:R-:W-:Y:S02]  /*00d0*/  UIADD3.X UR7, URZ, UR5, URZ, UP0, !UPT ;  /* 0x000000053f077290 */ /* 0x000fe400087fe43f */
[----:B------:R-:W-:-:S07]  /*00e0*/  UIADD3.X UR5, URZ, UR5, URZ, UP1, !UPT ;  /* 0x000000053f057290 */ /* 0x000fce0008ffe43f */
[----:B------:R0:W-:Y:S02]  /*00f0*/  UTMACCTL.PF [UR6] ;  /* 0x00000000060079b9 */ /* 0x0001e40008040000 */
[----:B------:R0:W-:Y:S02]  /*0100*/  UTMACCTL.PF [UR4] ;  /* 0x00000000040079b9 */ /* 0x0001e40008040000 */
[----:B0-----:R-:W-:Y:S01]  /*0110*/  NOP ;  /* 0x0000000000007918 */ /* 0x001fe20000000000 */
.L_x_1:
[----:B------:R-:W-:Y:S05]  /*0120*/  BSYNC B0 ;  /* 0x0000000000007941 */ /* 0x000fea0003800000 */
.L_x_0:
[----:B------:R-:W0:Y:S01]  /*0130*/  SHFL.IDX PT, R6, R0, RZ, 0x1f ;  /* 0x00001fff00067589 */ /* 0x000e2200000e0000 */
[----:B------:R-:W-:Y:S02]  /*0140*/  SHF.R.S32.HI R3, RZ, 0x1f, R16 ;  /* 0x0000001fff037819 */ /* 0x000fe40000011410 */
[----:B0-----:R-:W-:-:S13]  /*0150*/  ISETP.NE.AND P0, PT, R6, RZ, PT ;  /* 0x000000ff0600720c */ /* 0x001fda0003f05270 */
[----:B------:R-:W-:Y:S05]  /*0160*/  @P0 BRA `(.L_x_2) ;  /* 0x00000000008c0947 */ /* 0x000fea0003800000 */
[----:B------:R-:W-:Y:S01]  /*0170*/  ELECT P0, URZ, PT ;  /* 0x00000000003f782f */ /* 0x000fe20003800000 */
[----:B------:R-:W-:-:S12]  /*0180*/  BSSY B0, `(.L_x_2) ;  /* 0x0000021000007945 */ /* 0x000fd80003800000 */
[----:B------:R-:W-:Y:S05]  /*0190*/  @!P0 BRA `(.L_x_3) ;  /* 0x00000000007c8947 */ /* 0x000fea0003800000 */
[----:B------:R-:W0:Y:S01]  /*01a0*/  S2UR UR8, SR_CgaCtaId ;  /* 0x00000000000879c3 */ /* 0x000e220000008800 */
[----:B------:R-:W-:Y:S01]  /*01b0*/  UMOV UR4, 0x400 ;  /* 0x0000040000047882 */ /* 0x000fe20000000000 */
[----:B------:R-:W-:Y:S01]  /*01c0*/  UMOV UR5, 0x1 ;  /* 0x0000000100057882 */ /* 0x000fe20000000000 */
[----:B------:R-:W-:Y:S02]  /*01d0*/  UMOV UR6, 0x2 ;  /* 0x0000000200067882 */ /* 0x000fe40000000000 */
[----:B------:R-:W-:-:S04]  /*01e0*/  UIADD3 UR6, -UR6, 0x100000, URZ ;  /* 0x0010000006067890 */ /* 0x000fc8000fffe13f */
[----:B------:R-:W-:Y:S02]  /*01f0*/  USHF.L.U32 UR7, UR6, 0xb, URZ ;  /* 0x0000000b06077899 */ /* 0x000fe4000800063f */
[----:B------:R-:W-:Y:S02]  /*0200*/  USHF.L.U32 UR6, UR6, 0x1, URZ ;  /* 0x0000000106067899 */ /* 0x000fe4000800063f */
[----:B0-----:R-:W-:Y:S02]  /*0210*/  ULEA UR8, UR8, UR4, 0x18 ;  /* 0x0000000408087291 */ /* 0x001fe4000f8ec03f */
[----:B------:R-:W-:-:S04]  /*0220*/  UIADD3 UR4, -UR5, 0x100000, URZ ;  /* 0x0010000005047890 */ /* 0x000fc8000fffe13f */
[----:B------:R-:W-:Y:S02]  /*0230*/  USHF.L.U32 UR5, UR4, 0xb, URZ ;  /* 0x0000000b04057899 */ /* 0x000fe4000800063f */
[----:B------:R-:W-:Y:S01]  /*0240*/  USHF.L.U32 UR4, UR4, 0x1, URZ ;  /* 0x0000000104047899 */ /* 0x000fe2000800063f */
[----:B------:R-:W0:Y:S11]  /*0250*/  FENCE.VIEW.ASYNC.S ;  /* 0x00000000000073c6 */ /* 0x000e360000000000 */
[----:B0-----:R0:W1:Y:S01]  /*0260*/  SYNCS.EXCH.64 URZ, [UR8], UR4 ;  /* 0x00000004083f75b2 */ /* 0x0010620008000100 */
[----:B------:R0:W2:Y:S01]  /*0270*/  SYNCS.EXCH.64 URZ, [UR8+0x48], UR6 ;  /* 0x00004806083f75b2 */ /* 0x0000a20008000100 */
[----:B------:R0:W3:Y:S01]  /*0280*/  SYNCS.EXCH.64 URZ, [UR8+0x8], UR4 ;  /* 0x00000804083f75b2 */ /* 0x0000e20008000100 */
[----:B------:R0:W4:Y:S01]  /*0290*/  SYNCS.EXCH.64 URZ, [UR8+0x50], UR6 ;  /* 0x00005006083f75b2 */ /* 0x0001220008000100 */
[----:B------:R0:W0:Y:S01]  /*02a0*/  SYNCS.EXCH.64 URZ, [UR8+0x10], UR4 ;  /* 0x00001004083f75b2 */ /* 0x0000220008000100 */
        /* <DEDUP_REMOVED lines=13> */
[----:B------:R-:W-:Y:S01]  /*0380*/  NOP ;  /* 0x0000000000007918 */ /* 0x000fe20000000000 */
.L_x_3:
[----:B0-----:R-:W-:Y:S05]  /*0390*/  BSYNC B0 ;  /* 0x0000000000007941 */ /* 0x001fea0003800000 */
.L_x_2:
[----:B------:R-:W0:Y:S01]  /*03a0*/  SHFL.IDX PT, R10, R0, RZ, 0x1f ;  /* 0x00001fff000a7589 */ /* 0x000e2200000e0000 */
[----:B------:R-:W-:Y:S01]  /*03b0*/  LEA.HI R3, R3, R16, RZ, 0x7 ;  /* 0x0000001003037211 */ /* 0x000fe200078f38ff */
[----:B------:R-:W5:Y:S01]  /*03c0*/  S2UR UR13, SR_CTAID.X ;  /* 0x00000000000d79c3 */ /* 0x000f620000002500 */
[----:B------:R-:W-:Y:S01]  /*03d0*/  ELECT P0, URZ, PT ;  /* 0x00000000003f782f */ /* 0x000fe20003800000 */
[----:B------:R-:W1:Y:S01]  /*03e0*/  SHFL.IDX PT, R9, R0, RZ, 0x1f ;  /* 0x00001fff00097589 */ /* 0x000e6200000e0000 */
[----:B------:R-:W-:Y:S02]  /*03f0*/  LOP3.LUT R3, R3, 0xffffff80, RZ, 0xc0, !PT ;  /* 0xffffff8003037812 */ /* 0x000fe400078ec0ff */
[----:B------:R-:W-:Y:S01]  /*0400*/  ELECT P1, URZ, PT ;  /* 0x00000000003f782f */ /* 0x000fe20003820000 */
[----:B------:R-:W-:Y:S01]  /*0410*/  NOP ;  /* 0x0000000000007918 */ /* 0x000fe20000000000 */
[----:B------:R-:W2:Y:S01]  /*0420*/  S2R R12, SR_CTAID.Y ;  /* 0x00000000000c7919 */ /* 0x000ea20000002600 */
[----:B------:R-:W-:Y:S01]  /*0430*/  ULDC UR4, c[0x0][0x150] ;  /* 0x0000540000047ab9 */ /* 0x000fe20000000800 */
[----:B------:R-:W-:Y:S01]  /*0440*/  IMAD.IADD R14, R16, 0x1, -R3 ;  /* 0x00000001100e7824 */ /* 0x000fe200078e0a03 */
[----:B------:R-:W3:Y:S01]  /*0450*/  LDC R25, c[0x0][0x148] ;  /* 0x00005200ff197b82 */ /* 0x000ee20000000800 */
[----:B------:R2:W4:Y:S01]  /*0460*/  SHFL.IDX PT, R11, R4, RZ, 0x1f ;  /* 0x00001fff040b7589 */ /* 0x00052200000e0000 */
[----:B------:R-:W-:Y:S01]  /*0470*/  UMOV UR12, 0x80 ;  /* 0x00000080000c7882 */ /* 0x000fe20000000000 */
[----:B------:R-:W-:Y:S01]  /*0480*/  NOP ;  /* 0x0000000000007918 */ /* 0x000fe20000000000 */
[----:B------:R-:W-:Y:S01]  /*0490*/  SHF.R.S32.HI R23, RZ, 0x1f, R14 ;  /* 0x0000001fff177819 */ /* 0x000fe2000001140e */
[C---:B------:R-:W-:Y:S01]  /*04a0*/  VIADD R38, R5.reuse, 0xffffffff ;  /* 0xffffffff05267836 */ /* 0x040fe20000000000 */
[----:B------:R-:W-:-:S02]  /*04b0*/  ISETP.NE.AND P2, PT, R5, RZ, PT ;  /* 0x000000ff0500720c */ /* 0x000fc40003f45270 */
[----:B------:R-:W-:Y:S02]  /*04c0*/  LEA.HI R3, R23, R14, RZ, 0x3 ;  /* 0x0000000e17037211 */ /* 0x000fe400078f18ff */
[----:B------:R-:W-:Y:S02]  /*04d0*/  ISETP.GE.U32.AND P5, PT, R38, 0x2, PT ;  /* 0x000000022600780c */ /* 0x000fe40003fa6070 */
[--C-:B------:R-:W-:Y:S02]  /*04e0*/  SHF.R.S32.HI R7, RZ, 0x3, R3.reuse ;  /* 0x00000003ff077819 */ /* 0x100fe40000011403 */
[----:B0-----:R-:W-:Y:S02]  /*04f0*/  ISETP.NE.OR P0, PT, R10, RZ, !P0 ;  /* 0x000000ff0a00720c */ /* 0x001fe40004705670 */
[----:B------:R-:W-:Y:S01]  /*0500*/  SHF.R.S32.HI R8, RZ, 0x1f, R3 ;  /* 0x0000001fff087819 */ /* 0x000fe20000011403 */
[----:B------:R-:W0:Y:S01]  /*0510*/  LDC R10, c[0x0][0x140] ;  /* 0x00005000ff0a7b82 */ /* 0x000e220000000800 */
[----:B-1----:R-:W-:-:S02]  /*0520*/  ISETP.NE.OR P1, PT, R9, RZ, !P1 ;  /* 0x000000ff0900720c */ /* 0x002fc40004f25670 */
[----:B------:R-:W-:Y:S02]  /*0530*/  LEA.HI R8, R8, R7, RZ, 0x2 ;  /* 0x0000000708087211 */ /* 0x000fe400078f10ff */
[----:B-----5:R-:W-:Y:S02]  /*0540*/  I2FP.F32.U32 R0, UR13 ;  /* 0x0000000d00007c45 */ /* 0x020fe40008201000 */
[----:B------:R-:W-:Y:S01]  /*0550*/  LOP3.LUT R8, R8, 0xfffffffc, RZ, 0xc0, !PT ;  /* 0xfffffffc08087812 */ /* 0x000fe200078ec0ff */
[----:B------:R-:W1:Y:S01]  /*0560*/  LDC R9, c[0x0][0x144] ;  /* 0x00005100ff097b82 */ /* 0x000e620000000800 */
[----:B------:R-:W-:Y:S01]  /*0570*/  SHF.R.S32.HI R3, RZ, 0x1f, R2 ;  /* 0x0000001fff037819 */ /* 0x000fe20000011402 */
[----:B------:R-:W-:Y:S01]  /*0580*/  VOTEU.ALL UP0, P0 ;  /* 0x00000000003f7886 */ /* 0x000fe20000000000 */
[----:B------:R-:W-:Y:S01]  /*0590*/  FMUL R0, R0, UR4 ;  /* 0x0000000400007c20 */ /* 0x000fe20008400000 */
[----:B--2---:R-:W-:Y:S01]  /*05a0*/  I2FP.F32.U32 R4, R12 ;  /* 0x0000000c00047245 */ /* 0x004fe20000201000 */
[----:B------:R-:W-:Y:S01]  /*05b0*/  ULDC UR4, c[0x0][0x154] ;  /* 0x0000550000047ab9 */ /* 0x000fe20000000800 */
[----:B------:R-:W-:Y:S01]  /*05c0*/  VOTEU.ALL UP1, P1 ;  /* 0x00000000003f7886 */ /* 0x000fe20000820000 */
[----:B------:R-:W-:Y:S01]  /*05d0*/  IMAD.IADD R8, R7, 0x1, -R8 ;  /* 0x0000000107087824 */ /* 0x000fe200078e0a08 */
[----:B------:R-:W2:Y:S01]  /*05e0*/  @!UP0 S2UR UR7, SR_CgaCtaId ;  /* 0x00000000000789c3 */ /* 0x000ea20000008800 */
[----:B------:R-:W-:Y:S01]  /*05f0*/  SHF.R.S32.HI R7, RZ, 0x1f, R6 ;  /* 0x0000001fff077819 */ /* 0x000fe20000011406 */
[----:B------:R-:W-:Y:S01]  /*0600*/  FMUL R4, R4, UR4 ;  /* 0x0000000404047c20 */ /* 0x000fe20008400000 */
[----:B------:R-:W-:Y:S01]  /*0610*/  LEA.HI R3, R3, R2, RZ, 0x2 ;  /* 0x0000000203037211 */ /* 0x000fe200078f10ff */
[----:B------:R-:W5:Y:S01]  /*0620*/  F2I.U32.TRUNC.NTZ R0, R0 ;  /* 0x0000000000007305 */ /* 0x000f62000020f000 */
[----:B------:R-:W-:Y:S01]  /*0630*/  LEA.HI R7, R7, R6, RZ, 0x2 ;  /* 0x0000000607077211 */ /* 0x000fe200078f10ff */
[----:B------:R-:W-:Y:S01]  /*0640*/  UMOV UR4, 0x20 ;  /* 0x0000002000047882 */ /* 0x000fe20000000000 */
[----:B------:R-:W-:Y:S01]  /*0650*/  LOP3.LUT R3, R3, 0xfffffffc, RZ, 0xc0, !PT ;  /* 0xfffffffc03037812 */ /* 0x000fe200078ec0ff */
[----:B------:R-:W4:Y:S01]  /*0660*/  @!UP1 S2UR UR10, SR_CgaCtaId ;  /* 0x00000000000a99c3 */ /* 0x000f220000008800 */
[----:B------:R-:W-:Y:S01]  /*0670*/  LOP3.LUT R7, R7, 0x3ffffffc, RZ, 0xc0, !PT ;  /* 0x3ffffffc07077812 */ /* 0x000fe200078ec0ff */
[----:B------:R-:W-:Y:S01]  /*0680*/  @!UP0 UMOV UR6, 0x400 ;  /* 0x0000040000068882 */ /* 0x000fe20000000000 */
[----:B------:R-:W-:-:S04]  /*0690*/  @!UP0 UIADD3 UR4, -UR4, 0x100000, URZ ;  /* 0x0010000004048890 */ /* 0x000fc8000fffe13f */
[----:B------:R-:W-:Y:S02]  /*06a0*/  @!UP0 USHF.L.U32 UR5, UR4, 0xb, URZ ;  /* 0x0000000b04058899 */ /* 0x000fe4000800063f */
[----:B------:R-:W-:Y:S01]  /*06b0*/  @!UP0 USHF.L.U32 UR4, UR4, 0x1, URZ ;  /* 0x0000000104048899 */ /* 0x000fe2000800063f */
[----:B------:R-:W3:Y:S01]  /*06c0*/  F2I.U32.TRUNC.NTZ R4, R4 ;  /* 0x0000000400047305 */ /* 0x000ee2000020f000 */
[----:B------:R-:W-:Y:S01]  /*06d0*/  IMAD.IADD R17, R2, 0x1, -R3 ;  /* 0x0000000102117824 */ /* 0x000fe200078e0a03 */
[----:B------:R-:W-:Y:S01]  /*06e0*/  @!UP1 UMOV UR9, 0x400 ;  /* 0x0000040000099882 */ /* 0x000fe20000000000 */
[----:B------:R-:W-:Y:S01]  /*06f0*/  IMAD.IADD R7, R6, 0x1, -R7 ;  /* 0x0000000106077824 */ /* 0x000fe200078e0a07 */
[----:B0-----:R-:W-:Y:S01]  /*0700*/  ISETP.EQ.U32.AND P4, PT, R10, 0x1, PT ;  /* 0x000000010a00780c */ /* 0x001fe20003f82070 */
[----:B------:R-:W-:Y:S01]  /*0710*/  VOTEU.ALL UP2, P1 ;  /* 0x00000000003f7886 */ /* 0x000fe20000840000 */
[----:B------:R-:W-:Y:S01]  /*0720*/  VOTEU.ALL UP3, P1 ;  /* 0x00000000003f7886 */ /* 0x000fe20000860000 */
[----:B------:R-:W-:Y:S01]  /*0730*/  IMAD R7, R7, 0x4, R8 ;  /* 0x0000000407077824 */ /* 0x000fe200078e0208 */
[----:B------:R-:W-:Y:S01]  /*0740*/  VOTEU.ALL UP4, P1 ;  /* 0x00000000003f7886 */ /* 0x000fe20000880000 */
[----:B------:R-:W-:Y:S01]  /*0750*/  VOTEU.ALL UP5, P1 ;  /* 0x00000000003f7886 */ /* 0x000fe200008a0000 */
[----:B------:R-:W-:Y:S01]  /*0760*/  ISETP.NE.AND P1, PT, R17, 0x3, PT ;  /* 0x000000031100780c */ /* 0x000fe20003f25270 */
[----:B------:R-:W-:Y:S01]  /*0770*/  IMAD.SHL.U32 R10, R7, 0x4, RZ ;  /* 0x00000004070a7824 */ /* 0x000fe200078e00ff */
[----:B--2---:R-:W-:Y:S01]  /*0780*/  @!UP0 ULEA UR8, UR7, UR6, 0x18 ;  /* 0x0000000607088291 */ /* 0x004fe2000f8ec03f */
[----:B-----5:R-:W-:Y:S01]  /*0790*/  IMAD.MOV R0, RZ, RZ, -R0 ;  /* 0x000000ffff007224 */ /* 0x020fe200078e0a00 */
[----:B------:R-:W-:-:S04]  /*07a0*/  @!UP1 UIADD3 UR6, -UR12, 0x100000, URZ ;  /* 0x001000000c069890 */ /* 0x000fc8000fffe13f */
[----:B------:R-:W-:Y:S02]  /*07b0*/  @!UP1 USHF.L.U32 UR7, UR6, 0xb, URZ ;  /* 0x0000000b06079899 */ /* 0x000fe4000800063f */
[----:B------:R-:W-:Y:S01]  /*07c0*/  @!UP1 USHF.L.U32 UR6, UR6, 0x1, URZ ;  /* 0x0000000106069899 */ /* 0x000fe2000800063f */
[----:B---3--:R-:W-:Y:S01]  /*07d0*/  IMAD.MOV R24, RZ, RZ, -R4 ;  /* 0x000000ffff187224 */ /* 0x008fe200078e0a04 */
[----:B------:R-:W-:Y:S01]  /*07e0*/  VOTEU.ALL UP0, P0 ;  /* 0x00000000003f7886 */ /* 0x000fe20000000000 */
[----:B------:R-:W-:Y:S01]  /*07f0*/  LOP3.LUT R10, R7, 0xc, R10, 0x78, !PT ;  /* 0x0000000c070a7812 */ /* 0x000fe200078e780a */
[----:B-1----:R-:W-:Y:S01]  /*0800*/  IMAD R22, R9, R0, UR13 ;  /* 0x0000000d09167e24 */ /* 0x002fe2000f8e0200 */
[----:B------:R-:W-:Y:S01]  /*0810*/  ISETP.EQ.OR P1, PT, R17, RZ, !P1 ;  /* 0x000000ff1100720c */ /* 0x000fe20004f22670 */
[----:B----4-:R-:W-:Y:S01]  /*0820*/  @!UP1 ULEA UR9, UR10, UR9, 0x18 ;  /* 0x000000090a099291 */ /* 0x010fe2000f8ec03f */
[----:B------:R-:W-:Y:S01]  /*0830*/  IMAD R3, R25, R24, R12 ;  /* 0x0000001819037224 */ /* 0x000fe200078e020c */
[----:B------:R-:W-:Y:S01]  /*0840*/  VOTEU.ALL UP1, P0 ;  /* 0x00000000003f7886 */ /* 0x000fe20000020000 */
[----:B------:R-:W-:Y:S01]  /*0850*/  LOP3.LUT P0, RZ, R14, 0x7, RZ, 0xc0, !PT ;  /* 0x000000070eff7812 */ /* 0x000fe2000780c0ff */
[----:B------:R-:W0:Y:S02]  /*0860*/  FENCE.VIEW.ASYNC.S ;  /* 0x00000000000073c6 */ /* 0x000e240000000000 */
[----:B0-----:R0:W1:Y:S01]  /*0870*/  @!UP0 SYNCS.EXCH.64 URZ, [UR8+0xc0], UR4 ;  /* 0x0000c004083f85b2 */ /* 0x0010620008000100 */
[----:B------:R-:W-:-:S02]  /*0880*/  ISETP.EQ.AND P1, PT, R5, RZ, P1 ;  /* 0x000000ff0500720c */ /* 0x000fc40000f22270 */
[----:B------:R-:W-:Y:S02]  /*0890*/  ISETP.NE.AND P3, PT, R3, R10, PT ;  /* 0x0000000a0300720c */ /* 0x000fe40003f65270 */
[----:B------:R-:W-:Y:S02]  /*08a0*/  ISETP.LT.U32.AND P0, PT, R10, 0x2, !P0 ;  /* 0x000000020a00780c */ /* 0x000fe40004701070 */
[----:B------:R-:W-:Y:S02]  /*08b0*/  ISETP.EQ.OR P3, PT, R22, RZ, !P3 ;  /* 0x000000ff1600720c */ /* 0x000fe40005f62670 */
[----:B------:R-:W-:Y:S02]  /*08c0*/  SEL R7, RZ, 0x1, !P1 ;  /* 0x00000001ff077807 */ /* 0x000fe40004800000 */
[----:B------:R-:W-:Y:S02]  /*08d0*/  R2UR UR11, R11 ;  /* 0x000000000b0b72ca */ /* 0x000fe400000e0000 */
[----:B------:R-:W-:-:S02]  /*08e0*/  PLOP3.LUT P0, PT, P0, P3, PT, 0x80, 0x0 ;  /* 0x000000000000781c */ /* 0x000fc40000707070 */
[----:B------:R-:W-:Y:S01]  /*08f0*/  SEL R7, R7, 0x2, P5 ;  /* 0x0000000207077807 */ /* 0x000fe20002800000 */
[----:B------:R0:W2:Y:S01]  /*0900*/  @!UP1 SYNCS.EXCH.64 URZ, [UR8+0xc8], UR4 ;  /* 0x0000c804083f95b2 */ /* 0x0000a20008000100 */
[----:B------:R-:W-:Y:S01]  /*0910*/  NOP ;  /* 0x0000000000007918 */ /* 0x000fe20000000000 */
[----:B------:R0:W3:Y:S01]  /*0920*/  @!UP2 SYNCS.EXCH.64 URZ, [UR9+0xa0], UR6 ;  /* 0x0000a006093fa5b2 */ /* 0x0000e20008000100 */
[----:B------:R0:W4:Y:S01]  /*0930*/  @!UP3 SYNCS.EXCH.64 URZ, [UR9+0xa8], UR6 ;  /* 0x0000a806093fb5b2 */ /* 0x0001220008000100 */
[----:B------:R0:W0:Y:S01]  /*0940*/  @!UP4 SYNCS.EXCH.64 URZ, [UR9+0xb0], UR6 ;  /* 0x0000b006093fc5b2 */ /* 0x0000220008000100 */
[----:B------:R0:W0:Y:S01]  /*0950*/  @!UP5 SYNCS.EXCH.64 URZ, [UR9+0xb8], UR6 ;  /* 0x0000b806093fd5b2 */ /* 0x0000220008000100 */
[----:B------:R-:W-:Y:S01]  /*0960*/  NOP ;  /* 0x0000000000007918 */ /* 0x000fe20000000000 */
[----:B------:R-:W-:Y:S05]  /*0970*/  @!P4 BRA `(.L_x_4) ;  /* 0x000000000008c947 */ /* 0x000fea0003800000 */
[----:B01234-:R-:W-:Y:S01]  /*0980*/  UCGABAR_ARV ;  /* 0x00000000000079c7 */ /* 0x01ffe20008000000 */
[----:B------:R-:W-:Y:S05]  /*0990*/  BRA `(.L_x_5) ;  /* 0x0000000000047947 */ /* 0x000fea0003800000 */
.L_x_4:
[----:B01234-:R-:W-:Y:S01]  /*09a0*/  NOP ;  /* 0x0000000000007918 */ /* 0x01ffe20000000000 */
.L_x_5:
[----:B------:R-:W-:Y:S01]  /*09b0*/  ULDC.64 UR4, c[0x0][0x598] ;  /* 0x0001660000047ab9 */ /* 0x000fe20000000a00 */
[----:B------:R-:W-:Y:S01]  /*09c0*/  ULDC.64 UR14, c[0x0][0x208] ;  /* 0x00008200000e7ab9 */ /* 0x000fe20000000a00 */
[----:B------:R-:W-:-:S04]  /*09d0*/  ISETP.NE.U32.AND P1, PT, RZ, UR4, PT ;  /* 0x00000004ff007c0c */ /* 0x000fc8000bf25070 */
[----:B------:R-:W-:-:S13]  /*09e0*/  ISETP.NE.AND.EX P1, PT, RZ, UR5, PT, P1 ;  /* 0x00000005ff007c0c */ /* 0x000fda000bf25310 */
[----:B------:R-:W-:Y:S05]  /*09f0*/  @!P1 BRA `(.L_x_6) ;  /* 0x00000000001c9947 */ /* 0x000fea0003800000 */
[----:B------:R-:W0:Y:S02]  /*0a00*/  LDC.64 R2, c[0x0][0x598] ;  /* 0x00016600ff027b82 */ /* 0x000e240000000a00 */
[----:B0-----:R-:W2:Y:S02]  /*0a10*/  LDG.E.64 R2, desc[UR14][R2.64] ;  /* 0x0000000e02027981 */ /* 0x001ea4000c1e1b00 */
[----:B--2---:R-:W-:-:S04]  /*0a20*/  ISETP.NE.U32.AND P1, PT, R2, RZ, PT ;  /* 0x000000ff0200720c */ /* 0x004fc80003f25070 */
[----:B------:R-:W-:-:S13]  /*0a30*/  ISETP.NE.AND.EX P1, PT, R3, RZ, PT, P1 ;  /* 0x000000ff0300720c */ /* 0x000fda0003f25310 */
[----:B------:R-:W-:Y:S05]  /*0a40*/  @!P1 BRA `(.L_x_6) ;  /* 0x0000000000089947 */ /* 0x000fea0003800000 */
[----:B------:R0:W5:Y:S01]  /*0a50*/  LD.E R11, desc[UR14][R2.64] ;  /* 0x0000000e020b7980 */ /* 0x000162000c101900 */
[----:B------:R-:W-:Y:S05]  /*0a60*/  BRA `(.L_x_7) ;  /* 0x0000000000207947 */ /* 0x000fea0003800000 */
.L_x_6:
[----:B------:R-:W-:Y:S02]  /*0a70*/  ULDC.64 UR4, c[0x0][0x588] ;  /* 0x0001620000047ab9 */ /* 0x000fe40000000a00 */
[----:B------:R-:W-:-:S04]  /*0a80*/  ISETP.NE.U32.AND P1, PT, RZ, UR4, PT ;  /* 0x00000004ff007c0c */ /* 0x000fc8000bf25070 */
[----:B------:R-:W-:-:S13]  /*0a90*/  ISETP.NE.AND.EX P1, PT, RZ, UR5, PT, P1 ;  /* 0x00000005ff007c0c */ /* 0x000fda000bf25310 */
[----:B------:R-:W-:Y:S05]  /*0aa0*/  @!P1 BRA `(.L_x_8) ;  /* 0x00000000000c9947 */ /* 0x000fea0003800000 */
[----:B------:R-:W0:Y:S02]  /*0ab0*/  LDC.64 R2, c[0x0][0x588] ;  /* 0x00016200ff027b82 */ /* 0x000e240000000a00 */
[----:B0-----:R1:W5:Y:S01]  /*0ac0*/  LDG.E R11, desc[UR14][R2.64] ;  /* 0x0000000e020b7981 */ /* 0x001362000c1e1900 */
[----:B------:R-:W-:Y:S05]  /*0ad0*/  BRA `(.L_x_7) ;  /* 0x0000000000047947 */ /* 0x000fea0003800000 */
.L_x_8:
[----:B------:R-:W2:Y:S02]  /*0ae0*/  LDC R11, c[0x0][0x580] ;  /* 0x00016000ff0b7b82 */ /* 0x000ea40000000800 */
.L_x_7:
[----:B------:R-:W-:Y:S02]  /*0af0*/  ULDC.64 UR4, c[0x0][0x5a0] ;  /* 0x0001680000047ab9 */ /* 0x000fe40000000a00 */
[----:B------:R-:W-:-:S04]  /*0b00*/  ISETP.NE.U32.AND P1, PT, RZ, UR4, PT ;  /* 0x00000004ff007c0c */ /* 0x000fc8000bf25070 */
[----:B------:R-:W-:-:S13]  /*0b10*/  ISETP.NE.AND.EX P1, PT, RZ, UR5, PT, P1 ;  /* 0x00000005ff007c0c */ /* 0x000fda000bf25310 */
[----:B------:R-:W-:Y:S05]  /*0b20*/  @!P1 BRA `(.L_x_9) ;  /* 0x00000000001c9947 */ /* 0x000fea0003800000 */
[----:B01----:R-:W0:Y:S02]  /*0b30*/  LDC.64 R2, c[0x0][0x5a0] ;  /* 0x00016800ff027b82 */ /* 0x003e240000000a00 */
[----:B0-----:R-:W3:Y:S02]  /*0b40*/  LDG.E.64 R2, desc[UR14][R2.64] ;  /* 0x0000000e02027981 */ /* 0x001ee4000c1e1b00 */
[----:B---3--:R-:W-:-:S04]  /*0b50*/  ISETP.NE.U32.AND P1, PT, R2, RZ, PT ;  /* 0x000000ff0200720c */ /* 0x008fc80003f25070 */
[----:B------:R-:W-:-:S13]  /*0b60*/  ISETP.NE.AND.EX P1, PT, R3, RZ, PT, P1 ;  /* 0x000000ff0300720c */ /* 0x000fda0003f25310 */
[----:B------:R-:W-:Y:S05]  /*0b70*/  @!P1 BRA `(.L_x_9) ;  /* 0x0000000000089947 */ /* 0x000fea0003800000 */
[----:B------:R0:W5:Y:S01]  /*0b80*/  LD.E R15, desc[UR14][R2.64] ;  /* 0x0000000e020f7980 */ /* 0x000162000c101900 */
[----:B------:R-:W-:Y:S05]  /*0b90*/  BRA `(.L_x_10) ;  /* 0x0000000000207947 */ /* 0x000fea0003800000 */
.L_x_9:
[----:B------:R-:W-:Y:S02]  /*0ba0*/  ULDC.64 UR4, c[0x0][0x590] ;  /* 0x0001640000047ab9 */ /* 0x000fe40000000a00 */
[----:B------:R-:W-:-:S04]  /*0bb0*/  ISETP.NE.U32.AND P1, PT, RZ, UR4, PT ;  /* 0x00000004ff007c0c */ /* 0x000fc8000bf25070 */
[----:B------:R-:W-:-:S13]  /*0bc0*/  ISETP.NE.AND.EX P1, PT, RZ, UR5, PT, P1 ;  /* 0x00000005ff007c0c */ /* 0x000fda000bf25310 */
[----:B------:R-:W-:Y:S05]  /*0bd0*/  @!P1 BRA `(.L_x_11) ;  /* 0x00000000000c9947 */ /* 0x000fea0003800000 */
[----:B01----:R-:W0:Y:S02]  /*0be0*/  LDC.64 R2, c[0x0][0x590] ;  /* 0x00016400ff027b82 */ /* 0x003e240000000a00 */
[----:B0-----:R1:W5:Y:S01]  /*0bf0*/  LDG.E R15, desc[UR14][R2.64] ;  /* 0x0000000e020f7981 */ /* 0x001362000c1e1900 */
[----:B------:R-:W-:Y:S05]  /*0c00*/  BRA `(.L_x_10) ;  /* 0x0000000000047947 */ /* 0x000fea0003800000 */
.L_x_11:
[----:B------:R-:W3:Y:S02]  /*0c10*/  LDC R15, c[0x0][0x584] ;  /* 0x00016100ff0f7b82 */ /* 0x000ee40000000800 */
.L_x_10:
[----:B------:R-:W4:Y:S01]  /*0c20*/  LDC R0, c[0x0][0x65c] ;  /* 0x00019700ff007b82 */ /* 0x000f220000000800 */
[----:B------:R-:W-:Y:S01]  /*0c30*/  ULDC UR8, c[0x0][0x28c] ;  /* 0x0000a30000087ab9 */ /* 0x000fe20000000800 */
[----:B------:R-:W-:Y:S01]  /*0c40*/  ISETP.NE.AND P1, PT, R5, 0x2, PT ;  /* 0x000000020500780c */ /* 0x000fe20003f25270 */
[----:B------:R-:W-:Y:S01]  /*0c50*/  UIADD3 UR8, UR8, 0x7f, URZ ;  /* 0x0000007f08087890 */ /* 0x000fe2000fffe03f */
[----:B------:R-:W-:Y:S01]  /*0c60*/  IMAD.U32 R4, RZ, RZ, UR13 ;  /* 0x0000000dff047e24 */ /* 0x000fe2000f8e00ff */
[----:B------:R-:W-:Y:S01]  /*0c70*/  UMOV UR5, URZ ;  /* 0x0000003f00057c82 */ /* 0x000fe20008000000 */
[----:B------:R-:W-:Y:S01]  /*0c80*/  UMOV UR4, URZ ;  /* 0x0000003f00047c82 */ /* 0x000fe20008000000 */
[----:B------:R-:W-:-:S04]  /*0c90*/  USHF.R.S32.HI UR9, URZ, 0x1f, UR8 ;  /* 0x0000001f3f097899 */ /* 0x000fc80008011408 */
[----:B------:R-:W-:Y:S01]  /*0ca0*/  ULEA.HI UR9, UR9, UR8, URZ, 0x7 ;  /* 0x0000000809097291 */ /* 0x000fe2000f8f383f */
[----:B----4-:R-:W-:-:S13]  /*0cb0*/  ISETP.NE.AND P3, PT, R0, 0x1, PT ;  /* 0x000000010000780c */ /* 0x010fda0003f65270 */
[----:B01----:R-:W0:Y:S01]  /*0cc0*/  @P3 LDC R3, c[0x0][0x10] ;  /* 0x00000400ff033b82 */ /* 0x003e220000000800 */
[----:B------:R-:W-:Y:S02]  /*0cd0*/  @P3 IMAD.MOV.U32 R13, RZ, RZ, RZ ;  /* 0x000000ffff0d3224 */ /* 0x000fe400078e00ff */
[----:B------:R-:W-:-:S05]  /*0ce0*/  @P3 IMAD.MOV.U32 R5, RZ, RZ, RZ ;  /* 0x000000ffff053224 */ /* 0x000fca00078e00ff */
[----:B------:R-:W1:Y:S01]  /*0cf0*/  @!P3 LDC R9, c[0x0][0xc] ;  /* 0x00000300ff09bb82 */ /* 0x000e620000000800 */
[----:B------:R-:W-:Y:S01]  /*0d00*/  ULDC UR6, c[0x0][0xc] ;  /* 0x0000030000067ab9 */ /* 0x000fe20000000800 */
[----:B------:R-:W-:Y:S02]  /*0d10*/  ULDC UR7, c[0x0][0x10] ;  /* 0x0000040000077ab9 */ /* 0x000fe40000000800 */
[----:B------:R-:W-:-:S04]  /*0d20*/  UIMAD.WIDE.U32 UR6, UR6, UR7, URZ ;  /* 0x00000007060672a5 */ /* 0x000fc8000f8e003f */
[----:B------:R-:W4:Y:S01]  /*0d30*/  LDC R8, c[0x0][0x14] ;  /* 0x00000500ff087b82 */ /* 0x000f220000000800 */
[----:B0-----:R-:W-:Y:S01]  /*0d40*/  @P3 IMAD.WIDE.U32 R2, R3, UR13, R12 ;  /* 0x0000000d03023c25 */ /* 0x001fe2000f8e000c */
[----:B------:R-:W-:-:S03]  /*0d50*/  USHF.R.S32.HI UR13, URZ, 0x7, UR9 ;  /* 0x000000073f0d7899 */ /* 0x000fc60008011409 */
[----:B------:R-:W-:Y:S02]  /*0d60*/  @P3 IMAD.IADD R3, R3, 0x1, R5 ;  /* 0x0000000103033824 */ /* 0x000fe400078e0205 */
[----:B------:R-:W-:Y:S02]  /*0d70*/  IMAD.MOV.U32 R5, RZ, RZ, RZ ;  /* 0x000000ffff057224 */ /* 0x000fe400078e00ff */
[----:B-1----:R-:W-:-:S04]  /*0d80*/  @!P3 IMAD.WIDE.U32 R4, R12, R9, R4 ;  /* 0x000000090c04b225 */ /* 0x002fc800078e0004 */
[----:B------:R-:W-:Y:S02]  /*0d90*/  @!P3 IMAD.MOV.U32 R2, RZ, RZ, R4 ;  /* 0x000000ffff02b224 */ /* 0x000fe400078e0004 */
[C---:B----4-:R-:W-:Y:S02]  /*0da0*/  IMAD R19, R8.reuse, UR7, RZ ;  /* 0x0000000708137c24 */ /* 0x050fe4000f8e02ff */
[----:B------:R-:W-:Y:S01]  /*0db0*/  IMAD.WIDE.U32 R8, R8, UR6, RZ ;  /* 0x0000000608087c25 */ /* 0x000fe2000f8e00ff */
[----:B------:R-:W-:-:S03]  /*0dc0*/  ULDC.64 UR6, c[0x0][0x650] ;  /* 0x0001940000067ab9 */ /* 0x000fc60000000a00 */
[----:B------:R-:W-:Y:S02]  /*0dd0*/  @!P3 IMAD.MOV.U32 R3, RZ, RZ, R5 ;  /* 0x000000ffff03b224 */ /* 0x000fe400078e0005 */
[----:B------:R-:W-:Y:S01]  /*0de0*/  IMAD.IADD R0, R9, 0x1, R19 ;  /* 0x0000000109007824 */ /* 0x000fe200078e0213 */
[----:B------:R-:W-:Y:S06]  /*0df0*/  @P1 BRA `(.L_x_12) ;  /* 0x0000000000201947 */ /* 0x000fec0003800000 */
[----:B------:R-:W-:Y:S01]  /*0e00*/  UISETP.GE.U32.AND UP0, UPT, UR13, 0x9, UPT ;  /* 0x000000090d00788c */ /* 0x000fe2000bf06070 */
[----:B------:R-:W-:Y:S01]  /*0e10*/  IADD3 R2, P1, R2, R8, RZ ;  /* 0x0000000802027210 */ /* 0x000fe20007f3e0ff */
[----:B------:R-:W-:-:S04]  /*0e20*/  UIMAD.WIDE.U32 UR4, UR13, 0x38e38e39, URZ ;  /* 0x38e38e390d0478a5 */ /* 0x000fc8000f8e003f */
[----:B------:R-:W-:Y:S01]  /*0e30*/  USHF.R.U32.HI UR5, URZ, 0x1, UR5 ;  /* 0x000000013f057899 */ /* 0x000fe20008011605 */
[----:B------:R-:W-:Y:S02]  /*0e40*/  IMAD.X R3, R0, 0x1, R3, P1 ;  /* 0x0000000100037824 */ /* 0x000fe400008e0603 */
[----:B------:R-:W-:Y:S02]  /*0e50*/  UMOV UR4, URZ ;  /* 0x0000003f00047c82 */ /* 0x000fe40008000000 */
[----:B------:R-:W-:Y:S02]  /*0e60*/  @UP0 ULOP3.LUT UR4, UR5, 0x1, URZ, 0xc0, !UPT ;  /* 0x0000000105040892 */ /* 0x000fe4000f8ec03f */
[----:B------:R-:W-:-:S12]  /*0e70*/  UIMAD UR5, UR5, -0x9, UR13 ;  /* 0xfffffff7050578a4 */ /* 0x000fd8000f8e020d */
.L_x_12:
[----:B------:R-:W-:Y:S01]  /*0e80*/  ISETP.GE.U32.AND P1, PT, R2, UR6, PT ;  /* 0x0000000602007c0c */ /* 0x000fe2000bf26070 */
[----:B------:R-:W-:Y:S01]  /*0e90*/  IMAD.MOV.U32 R6, RZ, RZ, -0x1 ;  /* 0xffffffffff067424 */ /* 0x000fe200078e00ff */
[----:B------:R-:W-:Y:S01]  /*0ea0*/  PRMT R18, RZ, 0x7610, R18 ;  /* 0x00007610ff127816 */ /* 0x000fe20000000012 */
[----:B------:R-:W-:Y:S01]  /*0eb0*/  IMAD.MOV.U32 R5, RZ, RZ, -0x1 ;  /* 0xffffffffff057424 */ /* 0x000fe200078e00ff */
[----:B------:R-:W-:Y:S01]  /*0ec0*/  ISETP.GE.U32.AND.EX P1, PT, R3, UR7, PT, P1 ;  /* 0x0000000703007c0c */ /* 0x000fe2000bf26110 */
[----:B------:R-:W-:-:S12]  /*0ed0*/  IMAD.MOV.U32 R4, RZ, RZ, -0x1 ;  /* 0xffffffffff047424 */ /* 0x000fd800078e00ff */
[----:B------:R-:W-:Y:S05]  /*0ee0*/  @P1 BRA `(.L_x_13) ;  /* 0x0000000400241947 */ /* 0x000fea0003800000 */
[----:B------:R-:W0:Y:S01]  /*0ef0*/  LDC.64 R28, c[0x0][0x628] ;  /* 0x00018a00ff1c7b82 */ /* 0x000e220000000a00 */
[----:B------:R-:W-:Y:S02]  /*0f00*/  IMAD.MOV.U32 R4, RZ, RZ, R2 ;  /* 0x000000ffff047224 */ /* 0x000fe400078e0002 */
[----:B------:R-:W-:-:S05]  /*0f10*/  IMAD.MOV.U32 R5, RZ, RZ, R3 ;  /* 0x000000ffff057224 */ /* 0x000fca00078e0003 */
[----:B------:R-:W1:Y:S08]  /*0f20*/  LDC R6, c[0x0][0x630] ;  /* 0x00018c00ff067b82 */ /* 0x000e700000000800 */
[----:B------:R-:W4:Y:S01]  /*0f30*/  LDC.64 R30, c[0x0][0x620] ;  /* 0x00018800ff1e7b82 */ /* 0x000f220000000a00 */
[----:B0-----:R-:W-:-:S04]  /*0f40*/  ISETP.NE.U32.AND P1, PT, R28, RZ, PT ;  /* 0x000000ff1c00720c */ /* 0x001fc80003f25070 */
[----:B------:R-:W-:-:S13]  /*0f50*/  ISETP.NE.AND.EX P1, PT, R29, RZ, PT, P1 ;  /* 0x000000ff1d00720c */ /* 0x000fda0003f25310 */
[----:B-1--4-:R-:W-:Y:S05]  /*0f60*/  @!P1 BRA `(.L_x_14) ;  /* 0x0000000000289947 */ /* 0x012fea0003800000 */
[----:B------:R-:W0:Y:S02]  /*0f70*/  LDC R21, c[0x0][0x634] ;  /* 0x00018d00ff157b82 */ /* 0x000e240000000800 */
[----:B0-----:R-:W-:-:S05]  /*0f80*/  IADD3 R21, P1, R2, R21, RZ ;  /* 0x0000001502157210 */ /* 0x001fca0007f3e0ff */
[----:B------:R-:W-:-:S04]  /*0f90*/  IMAD.X R27, RZ, RZ, R3, P1 ;  /* 0x000000ffff1b7224 */ /* 0x000fc800008e0603 */
[----:B------:R-:W-:-:S04]  /*0fa0*/  IMAD.WIDE.U32 R4, R27, R28, RZ ;  /* 0x0000001c1b047225 */ /* 0x000fc800078e00ff */
[----:B------:R-:W-:-:S04]  /*0fb0*/  IMAD.WIDE.U32 R18, P1, R21, R29, R4 ;  /* 0x0000001d15127225 */ /* 0x000fc80007820004 */
[----:B------:R-:W-:-:S04]  /*0fc0*/  IMAD.WIDE.U32 R4, R21, R28, RZ ;  /* 0x0000001c15047225 */ /* 0x000fc800078e00ff */
[----:B------:R-:W-:Y:S01]  /*0fd0*/  IMAD.X R21, RZ, RZ, RZ, P1 ;  /* 0x000000ffff157224 */ /* 0x000fe200008e06ff */
[----:B------:R-:W-:Y:S01]  /*0fe0*/  IADD3 RZ, P1, R5, R18, RZ ;  /* 0x0000001205ff7210 */ /* 0x000fe20007f3e0ff */
[----:B------:R-:W-:-:S04]  /*0ff0*/  IMAD.MOV.U32 R20, RZ, RZ, R19 ;  /* 0x000000ffff147224 */ /* 0x000fc800078e0013 */
[----:B------:R-:W-:-:S08]  /*1000*/  IMAD.WIDE.U32.X R4, R27, R29, R20, P1 ;  /* 0x0000001d1b047225 */ /* 0x000fd000008e0414 */
.L_x_14:
[----:B------:R-:W0:Y:S01]  /*1010*/  LDC.64 R32, c[0x0][0x640] ;  /* 0x00019000ff207b82 */ /* 0x000e220000000a00 */
[-CC-:B------:R-:W-:Y:S01]  /*1020*/  SHF.R.U64 R34, R4, R6.reuse, R5.reuse ;  /* 0x0000000604227219 */ /* 0x180fe20000001205 */
[----:B------:R-:W-:Y:S01]  /*1030*/  IMAD.MOV.U32 R37, RZ, RZ, 0x1 ;  /* 0x00000001ff257424 */ /* 0x000fe200078e00ff */
[----:B------:R-:W-:Y:S02]  /*1040*/  SHF.R.U32.HI R4, RZ, R6, R5 ;  /* 0x00000006ff047219 */ /* 0x000fe40000011605 */
[----:B------:R-:W-:-:S03]  /*1050*/  IADD3 R19, P1, RZ, -R34, RZ ;  /* 0x80000022ff137210 */ /* 0x000fc60007f3e0ff */
[----:B------:R-:W1:Y:S02]  /*1060*/  LDC R18, c[0x0][0x618] ;  /* 0x00018600ff127b82 */ /* 0x000e640000000800 */
[----:B------:R-:W-:-:S04]  /*1070*/  IMAD.X R5, RZ, RZ, ~R4, P1 ;  /* 0x000000ffff057224 */ /* 0x000fc800008e0e04 */
[-C--:B------:R-:W-:Y:S02]  /*1080*/  IMAD R6, R5, R30.reuse, RZ ;  /* 0x0000001e05067224 */ /* 0x080fe400078e02ff */
[----:B------:R-:W4:Y:S01]  /*1090*/  LDC R21, c[0x0][0x608] ;  /* 0x00018200ff157b82 */ /* 0x000f220000000800 */
[----:B------:R-:W-:-:S04]  /*10a0*/  IMAD.WIDE.U32 R4, R19, R30, R2 ;  /* 0x0000001e13047225 */ /* 0x000fc800078e0002 */
[----:B------:R-:W-:-:S03]  /*10b0*/  IMAD R19, R19, R31, R6 ;  /* 0x0000001f13137224 */ /* 0x000fc600078e0206 */
[----:B------:R-:W2:Y:S01]  /*10c0*/  LDC R26, c[0x0][0x658] ;  /* 0x00019600ff1a7b82 */ /* 0x000ea20000000800 */
[----:B------:R-:W-:Y:S01]  /*10d0*/  IMAD.IADD R5, R5, 0x1, R19 ;  /* 0x0000000105057824 */ /* 0x000fe200078e0213 */
[----:B0-----:R-:W-:Y:S01]  /*10e0*/  ISETP.NE.U32.AND P1, PT, R32, RZ, PT ;  /* 0x000000ff2000720c */ /* 0x001fe20003f25070 */
[----:B------:R-:W-:-:S03]  /*10f0*/  IMAD.MOV.U32 R19, RZ, RZ, -0x1 ;  /* 0xffffffffff137424 */ /* 0x000fc600078e00ff */
[----:B------:R-:W-:Y:S02]  /*1100*/  ISETP.NE.AND.EX P1, PT, R33, RZ, PT, P1 ;  /* 0x000000ff2100720c */ /* 0x000fe40003f25310 */
[----:B------:R-:W0:Y:S01]  /*1110*/  LDC R31, c[0x0][0x600] ;  /* 0x00018000ff1f7b82 */ /* 0x000e220000000800 */
[-CC-:B-1----:R-:W-:Y:S02]  /*1120*/  SHF.R.U64 R29, R4, R18.reuse, R5.reuse ;  /* 0x00000012041d7219 */ /* 0x182fe40000001205 */
[----:B------:R-:W-:-:S05]  /*1130*/  SHF.R.U32.HI R4, RZ, R18, R5 ;  /* 0x00000012ff047219 */ /* 0x000fca0000011605 */
[----:B------:R-:W1:Y:S01]  /*1140*/  LDC R28, c[0x0][0x648] ;  /* 0x00019200ff1c7b82 */ /* 0x000e620000000800 */
[-CC-:B----4-:R-:W-:Y:S02]  /*1150*/  SHF.R.U64 R39, R29, R21.reuse, R4.reuse ;  /* 0x000000151d277219 */ /* 0x190fe40000001204 */
[----:B------:R-:W-:-:S05]  /*1160*/  SHF.R.U32.HI R5, RZ, R21, R4 ;  /* 0x00000015ff057219 */ /* 0x000fca0000011604 */
[----:B------:R-:W4:Y:S01]  /*1170*/  LDC R35, c[0x0][0x638] ;  /* 0x00018e00ff237b82 */ /* 0x000f220000000800 */
[-C--:B--2---:R-:W-:Y:S02]  /*1180*/  SHF.L.U32 R4, R19, R26.reuse, RZ ;  /* 0x0000001a13047219 */ /* 0x084fe400000006ff */
[--C-:B------:R-:W-:Y:S02]  /*1190*/  SHF.R.U64 R36, R39, R26, R5.reuse ;  /* 0x0000001a27247219 */ /* 0x100fe40000001205 */
[----:B------:R-:W-:Y:S02]  /*11a0*/  LOP3.LUT R6, RZ, R4, RZ, 0x33, !PT ;  /* 0x00000004ff067212 */ /* 0x000fe400078e33ff */
[----:B------:R-:W-:Y:S01]  /*11b0*/  SHF.R.U32.HI R5, RZ, R26, R5 ;  /* 0x0000001aff057219 */ /* 0x000fe20000011605 */
[----:B------:R-:W2:Y:S01]  /*11c0*/  LDC R30, c[0x0][0x610] ;  /* 0x00018400ff1e7b82 */ /* 0x000ea20000000800 */
[----:B------:R-:W-:Y:S01]  /*11d0*/  IMAD.MOV.U32 R4, RZ, RZ, R36 ;  /* 0x000000ffff047224 */ /* 0x000fe200078e0024 */
[----:B------:R-:W-:Y:S06]  /*11e0*/  @!P1 BRA `(.L_x_15) ;  /* 0x0000000000289947 */ /* 0x000fec0003800000 */
[----:B------:R-:W3:Y:S02]  /*11f0*/  LDC R21, c[0x0][0x64c] ;  /* 0x00019300ff157b82 */ /* 0x000ee40000000800 */
[----:B---3--:R-:W-:-:S05]  /*1200*/  IADD3 R21, P1, R36, R21, RZ ;  /* 0x0000001524157210 */ /* 0x008fca0007f3e0ff */
        /* <DEDUP_REMOVED lines=8> */
.L_x_15:
[----:B-1----:R-:W-:Y:S01]  /*1290*/  SHF.R.U64 R13, R4, R28, R5 ;  /* 0x0000001c040d7219 */ /* 0x002fe20000001205 */
[----:B------:R-:W-:Y:S01]  /*12a0*/  @P3 IMAD R22, R25, R24, R12 ;  /* 0x0000001819163224 */ /* 0x000fe200078e020c */
[----:B------:R-:W-:Y:S02]  /*12b0*/  SHF.L.U32 R4, R37, R26, RZ ;  /* 0x0000001a25047219 */ /* 0x000fe400000006ff */
[----:B------:R-:W-:Y:S01]  /*12c0*/  LOP3.LUT R5, R39, R6, RZ, 0xc0, !PT ;  /* 0x0000000627057212 */ /* 0x000fe200078ec0ff */
[----:B0-----:R-:W-:Y:S02]  /*12d0*/  VIADD R6, R31, 0xffffffff ;  /* 0xffffffff1f067836 */ /* 0x001fe40000000000 */
[----:B------:R-:W-:Y:S02]  /*12e0*/  IMAD.MOV R18, RZ, RZ, -R13 ;  /* 0x000000ffff127224 */ /* 0x000fe400078e0a0d */
[----:B------:R-:W-:Y:S01]  /*12f0*/  IMAD R5, R4, R13, R5 ;  /* 0x0000000d04057224 */ /* 0x000fe200078e0205 */
[----:B------:R-:W-:Y:S01]  /*1300*/  LOP3.LUT R13, R29, R6, RZ, 0xc0, !PT ;  /* 0x000000061d0d7212 */ /* 0x000fe200078ec0ff */
[----:B----4-:R-:W-:-:S02]  /*1310*/  IMAD R4, R18, R35, R36 ;  /* 0x0000002312047224 */ /* 0x010fc400078e0224 */
[----:B--2---:R-:W-:Y:S02]  /*1320*/  IMAD R6, R5, R30, R22 ;  /* 0x0000001e05067224 */ /* 0x004fe400078e0216 */
[----:B------:R-:W-:Y:S02]  /*1330*/  IMAD R13, R4, R31, R13 ;  /* 0x0000001f040d7224 */ /* 0x000fe400078e020d */
[----:B------:R-:W-:Y:S02]  /*1340*/  IMAD.MOV.U32 R18, RZ, RZ, 0x1 ;  /* 0x00000001ff127424 */ /* 0x000fe400078e00ff */
[----:B------:R-:W-:Y:S01]  /*1350*/  IMAD.MOV.U32 R4, RZ, RZ, R34 ;  /* 0x000000ffff047224 */ /* 0x000fe200078e0022 */
[----:B------:R-:W-:Y:S02]  /*1360*/  SEL R5, R13, R6, !P3 ;  /* 0x000000060d057207 */ /* 0x000fe40005800000 */
[----:B------:R-:W-:-:S07]  /*1370*/  SEL R6, R6, R13, !P3 ;  /* 0x0000000d06067207 */ /* 0x000fce0005800000 */
.L_x_13:
[----:B------:R-:W-:Y:S05]  /*1380*/  @!P4 BRA `(.L_x_16) ;  /* 0x00000000000cc947 */ /* 0x000fea0003800000 */
[----:B------:R-:W-:Y:S01]  /*1390*/  UCGABAR_WAIT ;  /* 0x0000000000007dc7 */ /* 0x000fe20008000000 */
[----:B------:R-:W-:Y:S01]  /*13a0*/  CCTL.IVALL ;  /* 0x00000000ff00798f */ /* 0x000fe20002000000 */
[----:B------:R-:W-:Y:S05]  /*13b0*/  BRA `(.L_x_17) ;  /* 0x0000000000047947 */ /* 0x000fea0003800000 */
.L_x_16:
[----:B------:R-:W-:Y:S06]  /*13c0*/  BAR.SYNC.DEFER_BLOCKING 0x0 ;  /* 0x0000000000007b1d */ /* 0x000fec0000010000 */
.L_x_17:
[----:B------:R-:W-:Y:S05]  /*13d0*/  @!P2 BRA `(.L_x_18) ;  /* 0x0000006c00c0a947 */ /* 0x000fea0003800000 */
[----:B------:R-:W-:-:S13]  /*13e0*/  ISETP.GT.U32.AND P1, PT, R38, 0x1, PT ;  /* 0x000000012600780c */ /* 0x000fda0003f24070 */
[----:B------:R-:W-:Y:S05]  /*13f0*/  @P1 EXIT ;  /* 0x000000000000194d */ /* 0x000fea0003800000 */
.L_x_19:
[----:B------:R-:W-:-:S08]  /*1400*/  NOP ;  /* 0x0000000000007918 */ /* 0x000fd00000000000 */
[----:B------:R-:W0:Y:S02]  /*1410*/  USETMAXREG.TRY_ALLOC.CTAPOOL UP0, 0xe8 ;  /* 0x000000e8000079c8 */ /* 0x000e240008000600 */
[----:B0-----:R-:W-:-:S13]  /*1420*/  PLOP3.LUT P1, PT, PT, PT, UP0, 0x80, 0x0 ;  /* 0x000000000000781c */ /* 0x001fda0003f2f008 */
[----:B------:R-:W-:Y:S05]  /*1430*/  @!P1 BRA `(.L_x_19) ;  /* 0xfffffffc00f09947 */ /* 0x000fea000383ffff */
[----:B------:R-:W-:-:S13]  /*1440*/  LOP3.LUT P1, RZ, R18, 0xff, RZ, 0xc0, !PT ;  /* 0x000000ff12ff7812 */ /* 0x000fda000782c0ff */
[----:B------:R-:W-:Y:S05]  /*1450*/  @!P1 EXIT ;  /* 0x000000000000994d */ /* 0x000fea0003800000 */
[----:B------:R-:W0:Y:S01]  /*1460*/  S2UR UR6, SR_CgaCtaId ;  /* 0x00000000000679c3 */ /* 0x000e220000008800 */
[CC--:B------:R-:W-:Y:S01]  /*1470*/  LEA.HI R13, R23.reuse, R14.reuse, RZ, 0x2 ;  /* 0x0000000e170d7211 */ /* 0x0c0fe200078f10ff */
[----:B------:R-:W-:Y:S01]  /*1480*/  UIADD3 UR7, UR11, -0x1, URZ ;  /* 0xffffffff0b077890 */ /* 0x000fe2000fffe03f */
[----:B------:R-:W-:Y:S01]  /*1490*/  LEA.HI R23, R23, R14, RZ, 0x5 ;  /* 0x0000000e17177211 */ /* 0x000fe200078f28ff */
[----:B------:R-:W-:Y:S01]  /*14a0*/  UMOV UR9, 0x400 ;  /* 0x0000040000097882 */ /* 0x000fe20000000000 */
[--C-:B------:R-:W-:Y:S01]  /*14b0*/  SHF.R.S32.HI R12, RZ, 0x2, R13.reuse ;  /* 0x00000002ff0c7819 */ /* 0x100fe2000001140d */
[----:B------:R-:W-:Y:S01]  /*14c0*/  UISETP.LT.AND UP0, UPT, UR13, 0x1, UPT ;  /* 0x000000010d00788c */ /* 0x000fe2000bf01270 */
[----:B------:R-:W-:Y:S01]  /*14d0*/  SHF.R.S32.HI R17, RZ, 0x1f, R13 ;  /* 0x0000001fff117819 */ /* 0x000fe2000001140d */
[----:B------:R-:W-:Y:S01]  /*14e0*/  USHF.L.U32 UR21, UR13, 0x1, URZ ;  /* 0x000000010d157899 */ /* 0x000fe2000800063f */
[----:B------:R-:W-:Y:S01]  /*14f0*/  SHF.R.S32.HI R23, RZ, 0x5, R23 ;  /* 0x00000005ff177819 */ /* 0x000fe20000011417 */
[----:B------:R-:W-:Y:S01]  /*1500*/  USEL UR10, UR13, 0x1, UP0 ;  /* 0x000000010d0a7887 */ /* 0x000fe20008000000 */
[----:B------:R-:W-:Y:S01]  /*1510*/  LEA.HI R17, R17, R12, RZ, 0x3 ;  /* 0x0000000c11117211 */ /* 0x000fe200078f18ff */
[----:B------:R-:W-:Y:S01]  /*1520*/  UISETP.NE.AND UP0, UPT, UR7, URZ, UPT ;  /* 0x0000003f0700728c */ /* 0x000fe2000bf05270 */
[----:B------:R-:W-:Y:S01]  /*1530*/  LOP3.LUT R149, R7, 0x1, RZ, 0xfc, !PT ;  /* 0x0000000107957812 */ /* 0x000fe200078efcff */
[----:B------:R-:W-:Y:S01]  /*1540*/  UIADD3 UR10, -UR10, UR13, URZ ;  /* 0x0000000d0a0a7290 */ /* 0x000fe2000fffe13f */
[----:B------:R-:W-:-:S05]  /*1550*/  LOP3.LUT R17, R17, 0xfffffff8, RZ, 0xc0, !PT ;  /* 0xfffffff811117812 */ /* 0x000fca00078ec0ff */
[----:B------:R-:W-:Y:S01]  /*1560*/  IMAD.IADD R12, R12, 0x1, -R17 ;  /* 0x000000010c0c7824 */ /* 0x000fe200078e0a11 */
[----:B------:R-:W-:Y:S01]  /*1570*/  LOP3.LUT R17, R13, 0xfffffffc, RZ, 0xc0, !PT ;  /* 0xfffffffc0d117812 */ /* 0x000fe200078ec0ff */
[----:B0-----:R-:W-:-:S03]  /*1580*/  ULEA UR9, UR6, UR9, 0x18 ;  /* 0x0000000906097291 */ /* 0x001fc6000f8ec03f */
[--C-:B------:R-:W-:Y:S01]  /*1590*/  SHF.R.S32.HI R13, RZ, 0x1f, R12.reuse ;  /* 0x0000001fff0d7819 */ /* 0x100fe2000001140c */
[----:B------:R-:W-:Y:S01]  /*15a0*/  USHF.L.U32 UR6, UR7, 0x3, URZ ;  /* 0x0000000307067899 */ /* 0x000fe2000800063f */
[C-C-:B------:R-:W-:Y:S01]  /*15b0*/  IMAD R16, R23.reuse, -0x10, -R12.reuse ;  /* 0xfffffff017107824 */ /* 0x140fe200078e0a0c */
[----:B------:R-:W-:Y:S01]  /*15c0*/  USEL UR7, URZ, 0x1, UP0 ;  /* 0x000000013f077887 */ /* 0x000fe20008000000 */
[----:B------:R-:W-:Y:S01]  /*15d0*/  IMAD.IADD R14, R14, 0x1, -R17 ;  /* 0x000000010e0e7824 */ /* 0x000fe200078e0a11 */
[----:B------:R-:W-:Y:S01]  /*15e0*/  ULOP3.LUT UR6, UR6, 0x8, URZ, 0xc0, !UPT ;  /* 0x0000000806067892 */ /* 0x000fe2000f8ec03f */
[----:B------:R-:W-:Y:S01]  /*15f0*/  IMAD.WIDE R12, R23, 0x10, R12 ;  /* 0x00000010170c7825 */ /* 0x000fe200078e020c */
[----:B------:R-:W-:Y:S02]  /*1600*/  UIADD3 UR22, UR9, 0xa0, URZ ;  /* 0x000000a009167890 */ /* 0x000fe4000fffe03f */
[----:B------:R-:W-:Y:S01]  /*1610*/  ULOP3.LUT UR23, UR6, 0x8, URZ, 0x3c, !UPT ;  /* 0x0000000806177892 */ /* 0x000fe2000f8e3c3f */
[----:B------:R-:W-:Y:S01]  /*1620*/  IMAD.U32 R150, RZ, RZ, UR7 ;  /* 0x00000007ff967e24 */ /* 0x000fe2000f8e00ff */
[----:B------:R-:W-:-:S02]  /*1630*/  ULOP3.LUT UR12, UR6, 0x18, URZ, 0x3c, !UPT ;  /* 0x00000018060c7892 */ /* 0x000fc4000f8e3c3f */
[----:B------:R-:W-:Y:S01]  /*1640*/  ULEA UR11, UR11, UR22, 0x3 ;  /* 0x000000160b0b7291 */ /* 0x000fe2000f8e183f */
[----:B------:R-:W-:Y:S02]  /*1650*/  ULDC UR6, c[0x0][0x284] ;  /* 0x0000a10000067ab9 */ /* 0x000fe40000000800 */
[----:B------:R-:W-:-:S09]  /*1660*/  VIADD R16, R16, UR6 ;  /* 0x0000000610107c36 */ /* 0x000fd20008000000 */
.L_x_174:
[----:B------:R-:W-:Y:S01]  /*1670*/  SHF.L.U32 R17, R150, 0x1f, RZ ;  /* 0x0000001f96117819 */ /* 0x000fe200000006ff */
[----:B------:R-:W0:Y:S01]  /*1680*/  LDC R18, c[0x0][0x28c] ;  /* 0x0000a300ff127b82 */ /* 0x000e220000000800 */
[----:B------:R-:W-:Y:S01]  /*1690*/  UMOV UR6, URZ ;  /* 0x0000003f00067c82 */ /* 0x000fe20008000000 */
[----:B------:R-:W-:Y:S01]  /*16a0*/  UMOV UR20, UR5 ;  /* 0x0000000500147c82 */ /* 0x000fe20008000000 */
[----:B-1----:R-:W1:Y:S01]  /*16b0*/  SYNCS.PHASECHK.TRANS64.TRYWAIT P1, [UR11+-0x8], R17 ;  /* 0xfffff811ff0075a7 */ /* 0x002e62000802014b */
[----:B0-----:R-:W-:Y:S01]  /*16c0*/  ISETP.GE.AND P2, PT, R18, 0x1, PT ;  /* 0x000000011200780c */ /* 0x001fe20003f46270 */
[----:B-1-34-:R-:W-:-:S12]  /*16d0*/  @!P1 BRA `(.L_x_20) ;  /* 0x0000007c00b09947 */ /* 0x01afd80003800000 */
.L_x_201:
[----:B------:R-:W-:Y:S01]  /*16e0*/  UMOV UR7, URZ ;  /* 0x0000003f00077c82 */ /* 0x000fe20008000000 */
[----:B------:R-:W-:Y:S01]  /*16f0*/  UMOV UR8, URZ ;  /* 0x0000003f00087c82 */ /* 0x000fe20008000000 */
[----:B------:R-:W-:Y:S02]  /*1700*/  CS2R R88, SRZ ;  /* 0x0000000000587805 */ /* 0x000fe4000001ff00 */
[----:B------:R-:W-:Y:S01]  /*1710*/  CS2R R22, SRZ ;  /* 0x0000000000167805 */ /* 0x000fe2000001ff00 */
[----:B0-----:R-:W-:Y:S01]  /*1720*/  IMAD.MOV.U32 R17, RZ, RZ, RZ ;  /* 0x000000ffff117224 */ /* 0x001fe200078e00ff */
[----:B------:R-:W-:Y:S02]  /*1730*/  CS2R R90, SRZ ;  /* 0x00000000005a7805 */ /* 0x000fe4000001ff00 */
[----:B------:R-:W-:Y:S02]  /*1740*/  CS2R R92, SRZ ;  /* 0x00000000005c7805 */ /* 0x000fe4000001ff00 */
[----:B------:R-:W-:-:S02]  /*1750*/  CS2R R94, SRZ ;  /* 0x00000000005e7805 */ /* 0x000fc4000001ff00 */
[----:B------:R-:W-:Y:S02]  /*1760*/  CS2R R96, SRZ ;  /* 0x0000000000607805 */ /* 0x000fe4000001ff00 */
[----:B------:R-:W-:Y:S02]  /*1770*/  CS2R R98, SRZ ;  /* 0x0000000000627805 */ /* 0x000fe4000001ff00 */
[----:B------:R-:W-:Y:S02]  /*1780*/  CS2R R100, SRZ ;  /* 0x0000000000647805 */ /* 0x000fe4000001ff00 */
        /* <DEDUP_REMOVED lines=22> */
[----:B------:R-:W-:Y:S01]  /*18f0*/  CS2R R146, SRZ ;  /* 0x0000000000927805 */ /* 0x000fe2000001ff00 */
[----:B------:R-:W-:Y:S01]  /*1900*/  IMAD.MOV.U32 R148, RZ, RZ, RZ ;  /* 0x000000ffff947224 */ /* 0x000fe200078e00ff */
[----:B------:R-:W-:Y:S01]  /*1910*/  CS2R R24, SRZ ;  /* 0x0000000000187805 */ /* 0x000fe2000001ff00 */
[----:B------:R-:W-:Y:S01]  /*1920*/  IMAD.U32 R151, RZ, RZ, UR4 ;  /* 0x00000004ff977e24 */ /* 0x000fe2000f8e00ff */
        /* <DEDUP_REMOVED lines=30> */
[----:B------:R-:W-:Y:S01]  /*1b10*/  CS2R R86, SRZ ;  /* 0x0000000000567805 */ /* 0x000fe2000001ff00 */
[----:B------:R-:W-:Y:S06]  /*1b20*/  @!P2 BRA `(.L_x_21) ;  /* 0x00000008006ca947 */ /* 0x000fec0003800000 */
[----:B------:R-:W-:-:S13]  /*1b30*/  ISETP.NE.AND P2, PT, R149, 0x3, PT ;  /* 0x000000039500780c */ /* 0x000fda0003f45270 */
[----:B------:R-:W-:Y:S05]  /*1b40*/  @!P2 BRA `(.L_x_22) ;  /* 0x000000000004a947 */ /* 0x000fea0003800000 */
[----:B------:R-:W-:Y:S01]  /*1b50*/  BPT.TRAP 0x1 ;  /* 0x000000040000795c */ /* 0x000fe20000300000 */
.L_x_22:
[----:B------:R-:W-:Y:S01]  /*1b60*/  ULEA UR6, UR5, UR9, 0x3 ;  /* 0x0000000905067291 */ /* 0x000fe2000f8e183f */
[----:B------:R-:W-:-:S05]  /*1b70*/  IMAD.U32 R17, RZ, RZ, UR4 ;  /* 0x00000004ff117e24 */ /* 0x000fca000f8e00ff */
[----:B------:R-:W-:-:S04]  /*1b80*/  SHF.L.U32 R17, R17, 0x1f, RZ ;  /* 0x0000001f11117819 */ /* 0x000fc800000006ff */
[----:B------:R0:W1:Y:S01]  /*1b90*/  SYNCS.PHASECHK.TRANS64.TRYWAIT P1, [UR6], R17 ;  /* 0x00000011ff0075a7 */ /* 0x0000620008020146 */
[----:B------:R-:W-:Y:S05]  /*1ba0*/  @!P2 BRA `(.L_x_23) ;  /* 0x000000000004a947 */ /* 0x000fea0003800000 */
[----:B------:R-:W-:Y:S01]  /*1bb0*/  BPT.TRAP 0x1 ;  /* 0x000000040000795c */ /* 0x000fe20000300000 */
.L_x_23:
[----:B-1----:R-:W-:Y:S05]  /*1bc0*/  @P1 BRA `(.L_x_24) ;  /* 0x0000000000081947 */ /* 0x002fea0003800000 */
[----:B------:R-:W1:Y:S02]  /*1bd0*/  SYNCS.PHASECHK.TRANS64.TRYWAIT P1, [UR6], R17 ;  /* 0x00000011ff0075a7 */ /* 0x000e640008020146 */
[----:B-1----:R-:W-:Y:S05]  /*1be0*/  @!P1 BRA `(.L_x_25) ;  /* 0x0000007800849947 */ /* 0x002fea0003800000 */
.L_x_24:
[----:B------:R-:W-:Y:S01]  /*1bf0*/  UIADD3 UR6, UR9, 0x180, URZ ;  /* 0x0000018009067890 */ /* 0x000fe2000fffe03f */
[----:B------:R-:W-:Y:S01]  /*1c00*/  WARPGROUP.ARRIVE ;  /* 0x00000000000079c5 */ /* 0x000fe20000000000 */
[----:B------:R-:W-:Y:S01]  /*1c10*/  UIADD3 UR7, UR9, 0x12180, URZ ;  /* 0x0001218009077890 */ /* 0x000fe2000fffe03f */
[----:B------:R-:W-:Y:S01]  /*1c20*/  CS2R R88, SRZ ;  /* 0x0000000000587805 */ /* 0x000fe2000001ff00 */
[----:B------:R-:W-:Y:S01]  /*1c30*/  USHF.R.U32.HI UR6, URZ, 0x4, UR6 ;  /* 0x000000043f067899 */ /* 0x000fe20008011606 */
[----:B------:R-:W-:Y:S01]  /*1c40*/  CS2R R22, SRZ ;  /* 0x0000000000167805 */ /* 0x000fe2000001ff00 */
[----:B------:R-:W-:Y:S01]  /*1c50*/  USHF.R.U32.HI UR7, URZ, 0x4, UR7 ;  /* 0x000000043f077899 */ /* 0x000fe20008011607 */
[----:B01----:R-:W-:Y:S01]  /*1c60*/  IMAD.MOV.U32 R17, RZ, RZ, RZ ;  /* 0x000000ffff117224 */ /* 0x003fe200078e00ff */
[----:B------:R-:W-:Y:S01]  /*1c70*/  ULOP3.LUT UR6, UR6, 0x3fff, URZ, 0xc0, !UPT ;  /* 0x00003fff06067892 */ /* 0x000fe2000f8ec03f */
[----:B------:R-:W-:Y:S01]  /*1c80*/  CS2R R90, SRZ ;  /* 0x00000000005a7805 */ /* 0x000fe2000001ff00 */
[----:B------:R-:W-:Y:S01]  /*1c90*/  ULOP3.LUT UR7, UR7, 0x3fff, URZ, 0xc0, !UPT ;  /* 0x00003fff07077892 */ /* 0x000fe2000f8ec03f */
[----:B------:R-:W-:Y:S01]  /*1ca0*/  CS2R R92, SRZ ;  /* 0x00000000005c7805 */ /* 0x000fe2000001ff00 */
[----:B------:R-:W-:Y:S01]  /*1cb0*/  ULOP3.LUT UR6, UR6, 0x10000, URZ, 0xfc, !UPT ;  /* 0x0001000006067892 */ /* 0x000fe2000f8efc3f */
[----:B------:R-:W-:Y:S01]  /*1cc0*/  CS2R R94, SRZ ;  /* 0x00000000005e7805 */ /* 0x000fe2000001ff00 */
[----:B------:R-:W-:Y:S01]  /*1cd0*/  ULOP3.LUT UR7, UR7, 0x10000, URZ, 0xfc, !UPT ;  /* 0x0001000007077892 */ /* 0x000fe2000f8efc3f */
[----:B------:R-:W-:Y:S01]  /*1ce0*/  CS2R R96, SRZ ;  /* 0x0000000000607805 */ /* 0x000fe2000001ff00 */
[----:B------:R-:W-:Y:S01]  /*1cf0*/  ULEA UR6, UR5, UR6, 0x9 ;  /* 0x0000000605067291 */ /* 0x000fe2000f8e483f */
[----:B------:R-:W-:Y:S01]  /*1d00*/  CS2R R98, SRZ ;  /* 0x0000000000627805 */ /* 0x000fe2000001ff00 */
[----:B------:R-:W-:Y:S01]  /*1d10*/  ULEA UR7, UR5, UR7, 0xa ;  /* 0x0000000705077291 */ /* 0x000fe2000f8e503f */
[----:B------:R-:W-:Y:S01]  /*1d20*/  CS2R R100, SRZ ;  /* 0x0000000000647805 */ /* 0x000fe2000001ff00 */
[----:B------:R-:W-:Y:S01]  /*1d30*/  UMOV UR17, 0x40000040 ;  /* 0x4000004000117882 */ /* 0x000fe20000000000 */
[----:B------:R-:W-:Y:S01]  /*1d40*/  UMOV UR19, 0x40000040 ;  /* 0x4000004000137882 */ /* 0x000fe20000000000 */
[----:B------:R-:W-:Y:S01]  /*1d50*/  CS2R R102, SRZ ;  /* 0x0000000000667805 */ /* 0x000fe2000001ff00 */
[----:B------:R-:W-:Y:S01]  /*1d60*/  UMOV UR16, UR6 ;  /* 0x0000000600107c82 */ /* 0x000fe20008000000 */
[----:B------:R-:W-:Y:S01]  /*1d70*/  CS2R R104, SRZ ;  /* 0x0000000000687805 */ /* 0x000fe2000001ff00 */
[----:B------:R-:W-:Y:S01]  /*1d80*/  UMOV UR18, UR7 ;  /* 0x0000000700127c82 */ /* 0x000fe20008000000 */
[----:B------:R-:W-:Y:S01]  /*1d90*/  CS2R R106, SRZ ;  /* 0x00000000006a7805 */ /* 0x000fe2000001ff00 */
[----:B------:R-:W-:Y:S01]  /*1da0*/  QGMMA.64x128x32.F32.E5M2.E5M2 R24, gdesc[UR16], RZ, !UPT ;  /* 0x01e00000101879f3 */ /* 0x000fe2000c7038ff */
[----:B------:R-:W-:Y:S01]  /*1db0*/  UIADD3 UR16, UR6, 0x2, URZ ;  /* 0x0000000206107890 */ /* 0x000fe2000fffe03f */
[----:B------:R-:W-:Y:S01]  /*1dc0*/  CS2R R108, SRZ ;  /* 0x00000000006c7805 */ /* 0x000fe2000001ff00 */
[----:B------:R-:W-:Y:S01]  /*1dd0*/  UIADD3 UR18, UR7, 0x2, URZ ;  /* 0x0000000207127890 */ /* 0x000fe2000fffe03f */
[----:B------:R-:W-:Y:S01]  /*1de0*/  CS2R R110, SRZ ;  /* 0x00000000006e7805 */ /* 0x000fe2000001ff00 */
[----:B------:R-:W-:Y:S01]  /*1df0*/  UMOV UR17, 0x40000040 ;  /* 0x4000004000117882 */ /* 0x000fe20000000000 */
[----:B------:R-:W-:Y:S01]  /*1e00*/  UMOV UR19, 0x40000040 ;  /* 0x4000004000137882 */ /* 0x000fe20000000000 */
        /* <DEDUP_REMOVED lines=17> */
[----:B------:R-:W-:Y:S01]  /*1f20*/  CS2R R146, SRZ ;  /* 0x0000000000927805 */ /* 0x000fe2000001ff00 */
[----:B------:R-:W-:Y:S01]  /*1f30*/  IMAD.MOV.U32 R148, RZ, RZ, RZ ;  /* 0x000000ffff947224 */ /* 0x000fe200078e00ff */
[----:B------:R-:W-:Y:S01]  /*1f40*/  QGMMA.64x128x32.F32.E5M2.E5M2 R24, gdesc[UR16], R24 ;  /* 0x01e00000101879f3 */ /* 0x000fe20008703818 */
[----:B------:R-:W-:-:S02]  /*1f50*/  UIADD3 UR16, UR6, 0x4, URZ ;  /* 0x0000000406107890 */ /* 0x000fc4000fffe03f */
[----:B------:R-:W-:Y:S01]  /*1f60*/  UIADD3 UR18, UR7, 0x4, URZ ;  /* 0x0000000407127890 */ /* 0x000fe2000fffe03f */
[----:B------:R-:W-:Y:S01]  /*1f70*/  UMOV UR17, 0x40000040 ;  /* 0x4000004000117882 */ /* 0x000fe20000000000 */
[----:B------:R-:W-:-:S07]  /*1f80*/  UMOV UR19, 0x40000040 ;  /* 0x4000004000137882 */ /* 0x000fce0000000000 */
[----:B------:R-:W-:Y:S01]  /*1f90*/  QGMMA.64x128x32.F32.E5M2.E5M2 R24, gdesc[UR16], R24 ;  /* 0x01e00000101879f3 */ /* 0x000fe20008703818 */
[----:B------:R-:W-:Y:S02]  /*1fa0*/  UIADD3 UR18, UR7, 0x6, URZ ;  /* 0x0000000607127890 */ /* 0x000fe4000fffe03f */
[----:B------:R-:W-:Y:S01]  /*1fb0*/  UIADD3 UR16, UR6, 0x6, URZ ;  /* 0x0000000606107890 */ /* 0x000fe2000fffe03f */
[----:B------:R-:W-:Y:S01]  /*1fc0*/  ULDC UR7, c[0x0][0x50c] ;  /* 0x0001430000077ab9 */ /* 0x000fe20000000800 */
[----:B------:R-:W-:Y:S01]  /*1fd0*/  UMOV UR17, 0x40000040 ;  /* 0x4000004000117882 */ /* 0x000fe20000000000 */
[----:B------:R-:W-:Y:S01]  /*1fe0*/  UISETP.NE.AND UP0, UPT, UR7, 0x4, UPT ;  /* 0x000000040700788c */ /* 0x000fe2000bf05270 */
[----:B------:R-:W-:Y:S01]  /*1ff0*/  UMOV UR19, 0x40000040 ;  /* 0x4000004000137882 */ /* 0x000fe20000000000 */
[----:B------:R-:W-:Y:S02]  /*2000*/  UMOV UR6, 0x4 ;  /* 0x0000000400067882 */ /* 0x000fe40000000000 */
[----:B------:R-:W-:-:S06]  /*2010*/  USEL UR7, URZ, 0x1, UP0 ;  /* 0x000000013f077887 */ /* 0x000fcc0008000000 */
[----:B------:R-:W-:Y:S01]  /*2020*/  ISETP.NE.AND P1, PT, RZ, UR7, PT ;  /* 0x00000007ff007c0c */ /* 0x000fe2000bf25270 */
[----:B------:R-:W-:-:S12]  /*2030*/  QGMMA.64x128x32.F32.E5M2.E5M2 R24, gdesc[UR16], R24, gsb0 ;  /* 0x01e00000101879f3 */ /* 0x000fd80008003818 */
[----:B------:R-:W-:Y:S05]  /*2040*/  @!P1 BRA `(.L_x_26) ;  /* 0x0000000400089947 */ /* 0x000fea0003800000 */
[----:B------:R-:W-:Y:S02]  /*2050*/  WARPGROUP.DEPBAR.LE gsb0, 0x0 ;  /* 0x00008000000079c5 */ /* 0x000fe40000010000 */
[----:B------:R-:W-:-:S01]  /*2060*/  FADD R147, RZ, R24 ;  /* 0x00000018ff937221 */ /* 0x000fc20000000000 */
[----:B------:R-:W-:Y:S01]  /*2070*/  FADD R148, RZ, R25 ;  /* 0x00000019ff947221 */ /* 0x000fe20000000000 */
        /* <DEDUP_REMOVED lines=62> */
[----:B------:R-:W-:-:S06]  /*2460*/  UMOV UR6, URZ ;  /* 0x0000003f00067c82 */ /* 0x000fcc0008000000 */
.L_x_26:
[----:B------:R-:W-:-:S04]  /*2470*/  UIADD3 UR20, UR5, 0x1, URZ ;  /* 0x0000000105147890 */ /* 0x000fc8000fffe03f */
[----:B------:R-:W-:-:S04]  /*2480*/  UISETP.NE.AND UP0, UPT, UR20, 0x9, UPT ;  /* 0x000000091400788c */ /* 0x000fc8000bf05270 */
[----:B------:R-:W-:Y:S02]  /*2490*/  USEL UR8, URZ, 0x1, UP0 ;  /* 0x000000013f087887 */ /* 0x000fe40008000000 */
[----:B------:R-:W-:Y:S02]  /*24a0*/  USEL UR20, UR20, URZ, UP0 ;  /* 0x0000003f14147287 */ /* 0x000fe40008000000 */
[----:B------:R-:W-:-:S06]  /*24b0*/  ULOP3.LUT UR8, UR4, UR8, URZ, 0x3c, !UPT ;  /* 0x0000000804087292 */ /* 0x000fcc000f8e3c3f */
[----:B------:R-:W-:Y:S01]  /*24c0*/  IMAD.U32 R151, RZ, RZ, UR8 ;  /* 0x00000008ff977e24 */ /* 0x000fe2000f8e00ff */
[----:B------:R-:W-:-:S06]  /*24d0*/  UMOV UR8, 0x1 ;  /* 0x0000000100087882 */ /* 0x000fcc0000000000 */
.L_x_21:
[----:B------:R-:W-:-:S06]  /*24e0*/  UISETP.GE.AND UP0, UPT, UR10, 0x1, UPT ;  /* 0x000000010a00788c */ /* 0x000fcc000bf06270 */
[----:B------:R-:W-:-:S13]  /*24f0*/  PLOP3.LUT P1, PT, PT, PT, UP0, 0x80, 0x0 ;  /* 0x000000000000781c */ /* 0x000fda0003f2f008 */
[----:B------:R-:W-:Y:S05]  /*2500*/  @!P1 BRA `(.L_x_27) ;  /* 0x0000000800349947 */ /* 0x000fea0003800000 */
[----:B------:R-:W-:Y:S01]  /*2510*/  IMAD.U32 R18, RZ, RZ, UR10 ;  /* 0x0000000aff127e24 */ /* 0x000fe2000f8e00ff */
[----:B------:R-:W-:Y:S01]  /*2520*/  ULDC UR24, c[0x0][0x50c] ;  /* 0x0001430000187ab9 */ /* 0x000fe20000000800 */
[----:B------:R-:W-:-:S07]  /*2530*/  IMAD.U32 R19, RZ, RZ, UR5 ;  /* 0x00000005ff137e24 */ /* 0x000fce000f8e00ff */
.L_x_35:
[----:B------:R-:W-:-:S13]  /*2540*/  ISETP.NE.AND P2, PT, R149, 0x3, PT ;  /* 0x000000039500780c */ /* 0x000fda0003f45270 */
[----:B0-----:R-:W-:Y:S05]  /*2550*/  @!P2 BRA `(.L_x_28) ;  /* 0x000000000004a947 */ /* 0x001fea0003800000 */
[----:B------:R-:W-:Y:S01]  /*2560*/  BPT.TRAP 0x1 ;  /* 0x000000040000795c */ /* 0x000fe20000300000 */
.L_x_28:
[----:B------:R-:W-:Y:S01]  /*2570*/  ULEA UR16, UR20, UR9, 0x3 ;  /* 0x0000000914107291 */ /* 0x000fe2000f8e183f */
[----:B------:R-:W-:-:S08]  /*2580*/  SHF.L.U32 R20, R151, 0x1f, RZ ;  /* 0x0000001f97147819 */ /* 0x000fd000000006ff */
[----:B------:R0:W1:Y:S01]  /*2590*/  SYNCS.PHASECHK.TRANS64.TRYWAIT P1, [UR16], R20 ;  /* 0x00000014ff0075a7 */ /* 0x0000620008020150 */
[----:B------:R-:W-:Y:S05]  /*25a0*/  @!P2 BRA `(.L_x_29) ;  /* 0x000000000004a947 */ /* 0x000fea0003800000 */
[----:B------:R-:W-:Y:S01]  /*25b0*/  BPT.TRAP 0x1 ;  /* 0x000000040000795c */ /* 0x000fe20000300000 */
.L_x_29:
[----:B-1----:R-:W-:Y:S05]  /*25c0*/  @P1 BRA `(.L_x_30) ;  /* 0x0000000000081947 */ /* 0x002fea0003800000 */
[----:B------:R-:W1:Y:S02]  /*25d0*/  SYNCS.PHASECHK.TRANS64.TRYWAIT P1, [UR16], R20 ;  /* 0x00000014ff0075a7 */ /* 0x000e640008020150 */
[----:B-1----:R-:W-:Y:S05]  /*25e0*/  @!P1 BRA `(.L_x_31) ;  /* 0x00000070001c9947 */ /* 0x002fea0003800000 */
.L_x_30:
[----:B------:R-:W-:Y:S01]  /*25f0*/  UIADD3 UR16, UR9, 0x180, URZ ;  /* 0x0000018009107890 */ /* 0x000fe2000fffe03f */
[----:B------:R-:W-:Y:S01]  /*2600*/  WARPGROUP.ARRIVE ;  /* 0x00000000000079c5 */ /* 0x000fe20000000000 */
[----:B------:R-:W-:Y:S02]  /*2610*/  UIADD3 UR17, UR9, 0x12180, URZ ;  /* 0x0001218009117890 */ /* 0x000fe4000fffe03f */
[----:B------:R-:W-:Y:S02]  /*2620*/  UISETP.NE.AND UP0, UPT, UR7, URZ, UPT ;  /* 0x0000003f0700728c */ /* 0x000fe4000bf05270 */
[----:B------:R-:W-:Y:S02]  /*2630*/  USHF.R.U32.HI UR16, URZ, 0x4, UR16 ;  /* 0x000000043f107899 */ /* 0x000fe40008011610 */
[----:B------:R-:W-:Y:S02]  /*2640*/  USHF.R.U32.HI UR17, URZ, 0x4, UR17 ;  /* 0x000000043f117899 */ /* 0x000fe40008011611 */
[----:B------:R-:W-:-:S02]  /*2650*/  USEL UR8, UR8, URZ, !UP0 ;  /* 0x0000003f08087287 */ /* 0x000fc4000c000000 */
[----:B------:R-:W-:Y:S02]  /*2660*/  ULOP3.LUT UR16, UR16, 0x3fff, URZ, 0xc0, !UPT ;  /* 0x00003fff10107892 */ /* 0x000fe4000f8ec03f */
[----:B------:R-:W-:Y:S02]  /*2670*/  ULOP3.LUT UR17, UR17, 0x3fff, URZ, 0xc0, !UPT ;  /* 0x00003fff11117892 */ /* 0x000fe4000f8ec03f */
[----:B------:R-:W-:Y:S02]  /*2680*/  UISETP.NE.U32.AND UP0, UPT, UR8, URZ, UPT ;  /* 0x0000003f0800728c */ /* 0x000fe4000bf05070 */
[----:B------:R-:W-:Y:S02]  /*2690*/  ULOP3.LUT UR7, UR16, 0x10000, URZ, 0xfc, !UPT ;  /* 0x0001000010077892 */ /* 0x000fe4000f8efc3f */
[----:B------:R-:W-:Y:S02]  /*26a0*/  ULOP3.LUT UR8, UR17, 0x10000, URZ, 0xfc, !UPT ;  /* 0x0001000011087892 */ /* 0x000fe4000f8efc3f */
[----:B------:R-:W-:-:S02]  /*26b0*/  ULEA UR7, UR20, UR7, 0x9 ;  /* 0x0000000714077291 */ /* 0x000fc4000f8e483f */
[----:B------:R-:W-:Y:S01]  /*26c0*/  ULEA UR8, UR20, UR8, 0xa ;  /* 0x0000000814087291 */ /* 0x000fe2000f8e503f */
[----:B------:R-:W-:Y:S01]  /*26d0*/  UMOV UR17, 0x40000040 ;  /* 0x4000004000117882 */ /* 0x000fe20000000000 */
[----:B------:R-:W-:Y:S01]  /*26e0*/  UMOV UR19, 0x40000040 ;  /* 0x4000004000137882 */ /* 0x000fe20000000000 */
[----:B------:R-:W-:Y:S02]  /*26f0*/  UIADD3 UR6, UR6, 0x4, URZ ;  /* 0x0000000406067890 */ /* 0x000fe4000fffe03f */
[----:B------:R-:W-:Y:S02]  /*2700*/  UMOV UR16, UR7 ;  /* 0x0000000700107c82 */ /* 0x000fe40008000000 */
[----:B------:R-:W-:Y:S02]  /*2710*/  UMOV UR18, UR8 ;  /* 0x0000000800127c82 */ /* 0x000fe40008000000 */
[----:B------:R-:W-:Y:S01]  /*2720*/  QGMMA.64x128x32.F32.E5M2.E5M2 R24, gdesc[UR16], R24, UP0 ;  /* 0x01e00000101879f3 */ /* 0x000fe2000bf03818 */
[----:B------:R-:W-:-:S02]  /*2730*/  UIADD3 UR16, UR7, 0x2, URZ ;  /* 0x0000000207107890 */ /* 0x000fc4000fffe03f */
[----:B------:R-:W-:Y:S01]  /*2740*/  UIADD3 UR18, UR8, 0x2, URZ ;  /* 0x0000000208127890 */ /* 0x000fe2000fffe03f */
[----:B------:R-:W-:Y:S01]  /*2750*/  UMOV UR17, 0x40000040 ;  /* 0x4000004000117882 */ /* 0x000fe20000000000 */
[----:B------:R-:W-:Y:S01]  /*2760*/  UMOV UR19, 0x40000040 ;  /* 0x4000004000137882 */ /* 0x000fe20000000000 */
[----:B------:R-:W-:-:S06]  /*2770*/  UISETP.NE.AND UP0, UPT, UR6, UR24, UPT ;  /* 0x000000180600728c */ /* 0x000fcc000bf05270 */
[----:B------:R-:W-:Y:S01]  /*2780*/  QGMMA.64x128x32.F32.E5M2.E5M2 R24, gdesc[UR16], R24 ;  /* 0x01e00000101879f3 */ /* 0x000fe20008703818 */
[----:B------:R-:W-:Y:S02]  /*2790*/  UIADD3 UR16, UR7, 0x4, URZ ;  /* 0x0000000407107890 */ /* 0x000fe4000fffe03f */
[----:B------:R-:W-:Y:S01]  /*27a0*/  UIADD3 UR18, UR8, 0x4, URZ ;  /* 0x0000000408127890 */ /* 0x000fe2000fffe03f */
[----:B------:R-:W-:Y:S01]  /*27b0*/  UMOV UR17, 0x40000040 ;  /* 0x4000004000117882 */ /* 0x000fe20000000000 */
[----:B------:R-:W-:-:S07]  /*27c0*/  UMOV UR19, 0x40000040 ;  /* 0x4000004000137882 */ /* 0x000fce0000000000 */
[----:B------:R-:W-:Y:S01]  /*27d0*/  QGMMA.64x128x32.F32.E5M2.E5M2 R24, gdesc[UR16], R24 ;  /* 0x01e00000101879f3 */ /* 0x000fe20008703818 */
[----:B------:R-:W-:Y:S02]  /*27e0*/  UIADD3 UR16, UR7, 0x6, URZ ;  /* 0x0000000607107890 */ /* 0x000fe4000fffe03f */
[----:B------:R-:W-:Y:S01]  /*27f0*/  UIADD3 UR18, UR8, 0x6, URZ ;  /* 0x0000000608127890 */ /* 0x000fe2000fffe03f */
[----:B------:R-:W-:Y:S01]  /*2800*/  UMOV UR17, 0x40000040 ;  /* 0x4000004000117882 */ /* 0x000fe20000000000 */
[----:B------:R-:W-:Y:S01]  /*2810*/  UMOV UR19, 0x40000040 ;  /* 0x4000004000137882 */ /* 0x000fe20000000000 */
[----:B------:R-:W-:-:S06]  /*2820*/  USEL UR7, URZ, 0x1, UP0 ;  /* 0x000000013f077887 */ /* 0x000fcc0008000000 */
[----:B------:R-:W-:Y:S01]  /*2830*/  ISETP.NE.AND P1, PT, RZ, UR7, PT ;  /* 0x00000007ff007c0c */ /* 0x000fe2000bf25270 */
[----:B------:R-:W-:Y:S03]  /*2840*/  QGMMA.64x128x32.F32.E5M2.E5M2 R24, gdesc[UR16], R24, gsb0 ;  /* 0x01e00000101879f3 */ /* 0x000fe60008003818 */
[----:B------:R-:W-:-:S09]  /*2850*/  WARPGROUP.DEPBAR.LE gsb0, 0x1 ;  /* 0x00008000000079c5 */ /* 0x000fd20000010100 */
[----:B------:R-:W-:Y:S05]  /*2860*/  @!P1 BRA `(.L_x_32) ;  /* 0x0000000400089947 */ /* 0x000fea0003800000 */
[----:B------:R-:W-:Y:S02]  /*2870*/  WARPGROUP.DEPBAR.LE gsb0, 0x0 ;  /* 0x00008000000079c5 */ /* 0x000fe40000010000 */
[----:B------:R-:W-:-:S01]  /*2880*/  FADD R147, R24, R147 ;  /* 0x0000009318937221 */ /* 0x000fc20000000000 */
[----:B------:R-:W-:Y:S01]  /*2890*/  FADD R148, R25, R148 ;  /* 0x0000009419947221 */ /* 0x000fe20000000000 */
        /* <DEDUP_REMOVED lines=62> */
[----:B------:R-:W-:-:S06]  /*2c80*/  UMOV UR6, URZ ;  /* 0x0000003f00067c82 */ /* 0x000fcc0008000000 */
.L_x_32:
[----:B------:R-:W-:Y:S05]  /*2c90*/  @!P2 BRA `(.L_x_33) ;  /* 0x000000000004a947 */ /* 0x000fea0003800000 */
[----:B------:R-:W-:Y:S01]  /*2ca0*/  BPT.TRAP 0x1 ;  /* 0x000000040000795c */ /* 0x000fe20000300000 */
.L_x_33:
[----:B01----:R-:W-:Y:S02]  /*2cb0*/  @P0 LEA R20, R19, UR9, 0x3 ;  /* 0x0000000913140c11 */ /* 0x003fe4000f8e18ff */
[----:B------:R-:W-:-:S03]  /*2cc0*/  ISETP.GT.U32.AND P1, PT, R7, 0x1, PT ;  /* 0x000000010700780c */ /* 0x000fc60003f24070 */
[----:B------:R-:W-:-:S05]  /*2cd0*/  @P0 VIADD R21, R20, 0x48 ;  /* 0x0000004814150836 */ /* 0x000fca0000000000 */
[----:B------:R-:W-:-:S04]  /*2ce0*/  @P0 PRMT R21, R10, 0x654, R21 ;  /* 0x000006540a150816 */ /* 0x000fc80000000015 */
[----:B------:R0:W-:Y:S01]  /*2cf0*/  @P0 SYNCS.ARRIVE.TRANS64.RED.A1T0 RZ, [R21+URZ], RZ ;  /* 0x000000ff15ff09a7 */ /* 0x0001e2000810043f */
[----:B------:R-:W-:Y:S05]  /*2d00*/  @P1 BRA `(.L_x_34) ;  /* 0x0000000000041947 */ /* 0x000fea0003800000 */
[----:B------:R-:W-:Y:S01]  /*2d10*/  BPT.TRAP 0x1 ;  /* 0x000000040000795c */ /* 0x000fe20000300000 */
.L_x_34:
[----:B------:R-:W-:Y:S01]  /*2d20*/  UIADD3 UR20, UR20, 0x1, URZ ;  /* 0x0000000114147890 */ /* 0x000fe2000fffe03f */
[C---:B------:R-:W-:Y:S01]  /*2d30*/  ISETP.GT.AND P2, PT, R18.reuse, 0x1, PT ;  /* 0x000000011200780c */ /* 0x040fe20003f44270 */
[----:B------:R-:W-:Y:S02]  /*2d40*/  VIADD R19, R19, 0x1 ;  /* 0x0000000113137836 */ /* 0x000fe40000000000 */
[----:B------:R-:W-:Y:S01]  /*2d50*/  UISETP.NE.AND UP0, UPT, UR20, 0x9, UPT ;  /* 0x000000091400788c */ /* 0x000fe2000bf05270 */
[----:B------:R-:W-:Y:S02]  /*2d60*/  VIADD R18, R18, 0xffffffff ;  /* 0xffffffff12127836 */ /* 0x000fe40000000000 */
[C---:B------:R-:W-:Y:S01]  /*2d70*/  ISETP.NE.AND P1, PT, R19.reuse, 0x9, PT ;  /* 0x000000091300780c */ /* 0x040fe20003f25270 */
[----:B------:R-:W-:Y:S02]  /*2d80*/  USEL UR8, URZ, 0x1, UP0 ;  /* 0x000000013f087887 */ /* 0x000fe40008000000 */
[----:B------:R-:W-:Y:S01]  /*2d90*/  USEL UR20, UR20, URZ, UP0 ;  /* 0x0000003f14147287 */ /* 0x000fe20008000000 */
[----:B------:R-:W-:-:S03]  /*2da0*/  SEL R19, R19, RZ, P1 ;  /* 0x000000ff13137207 */ /* 0x000fc60000800000 */
[----:B------:R-:W-:Y:S01]  /*2db0*/  LOP3.LUT R151, R151, UR8, RZ, 0x3c, !PT ;  /* 0x0000000897977c12 */ /* 0x000fe2000f8e3cff */
[----:B------:R-:W-:Y:S01]  /*2dc0*/  UMOV UR8, 0x1 ;  /* 0x0000000100087882 */ /* 0x000fe20000000000 */
[----:B------:R-:W-:Y:S06]  /*2dd0*/  @P2 BRA `(.L_x_35) ;  /* 0xfffffff400d82947 */ /* 0x000fec000383ffff */
.L_x_27:
[----:B------:R-:W-:Y:S01]  /*2de0*/  UISETP.NE.AND UP0, UPT, UR6, URZ, UPT ;  /* 0x0000003f0600728c */ /* 0x000fe2000bf05270 */
[----:B------:R-:W1:Y:S01]  /*2df0*/  LDC R18, c[0x0][0x28c] ;  /* 0x0000a300ff127b82 */ /* 0x000e620000000800 */
[----:B------:R-:W-:Y:S02]  /*2e00*/  IMAD.U32 R19, RZ, RZ, UR23 ;  /* 0x00000017ff137e24 */ /* 0x000fe4000f8e00ff */
[----:B------:R-:W-:-:S06]  /*2e10*/  USEL UR6, URZ, 0x1, !UP0 ;  /* 0x000000013f067887 */ /* 0x000fcc000c000000 */
[----:B------:R-:W-:-:S13]  /*2e20*/  ISETP.NE.AND P1, PT, RZ, UR6, PT ;  /* 0x00000006ff007c0c */ /* 0x000fda000bf25270 */
[----:B------:R-:W-:Y:S05]  /*2e30*/  @!P1 BRA `(.L_x_36) ;  /* 0x0000000400049947 */ /* 0x000fea0003800000 */
[----:B------:R-:W-:Y:S02]  /*2e40*/  WARPGROUP.DEPBAR.LE gsb0, 0x0 ;  /* 0x00008000000079c5 */ /* 0x000fe40000010000 */
[----:B------:R-:W-:Y:S01]  /*2e50*/  FADD R147, R24, R147 ;  /* 0x0000009318937221 */ /* 0x000fe20000000000 */
        /* <DEDUP_REMOVED lines=62> */
[----:B------:R-:W-:-:S07]  /*3240*/  FADD R88, R88, R87 ;  /* 0x0000005758587221 */ /* 0x000fce0000000000 */
.L_x_36:
[----:B-1----:R-:W-:Y:S01]  /*3250*/  ISETP.GE.AND P1, PT, R18, 0x1, PT ;  /* 0x000000011200780c */ /* 0x002fe20003f26270 */
[----:B------:R1:W-:Y:S01]  /*3260*/  SYNCS.ARRIVE.TRANS64.A1T0 RZ, [R19+UR22], RZ ;  /* 0x000000ff13ff79a7 */ /* 0x0003e20008100016 */
[----:B------:R-:W-:-:S11]  /*3270*/  WARPGROUP.DEPBAR.LE gsb0, 0x0 ;  /* 0x00008000000079c5 */ /* 0x000fd60000010000 */
[----:B------:R-:W-:Y:S05]  /*3280*/  @!P1 BRA `(.L_x_37) ;  /* 0x0000000000449947 */ /* 0x000fea0003800000 */
[----:B------:R-:W-:-:S13]  /*3290*/  ISETP.NE.AND P1, PT, R149, 0x3, PT ;  /* 0x000000039500780c */ /* 0x000fda0003f25270 */
[----:B------:R-:W-:Y:S05]  /*32a0*/  @!P1 BRA `(.L_x_38) ;  /* 0x0000000000049947 */ /* 0x000fea0003800000 */
[----:B------:R-:W-:Y:S01]  /*32b0*/  BPT.TRAP 0x1 ;  /* 0x000000040000795c */ /* 0x000fe20000300000 */
.L_x_38:
[----:B------:R-:W-:Y:S01]  /*32c0*/  VOTEU.ANY UP0, P0 ;  /* 0x00000000003f7886 */ /* 0x000fe20000000100 */
[----:B------:R-:W-:-:S04]  /*32d0*/  ISETP.GT.U32.AND P1, PT, R7, 0x1, PT ;  /* 0x000000010700780c */ /* 0x000fc80003f24070 */
[----:B------:R-:W-:-:S06]  /*32e0*/  @UP0 UIADD3 UR6, UR10, UR5, URZ ;  /* 0x000000050a060290 */ /* 0x000fcc000fffe03f */
[----:B------:R-:W-:Y:S02]  /*32f0*/  IMAD.U32 R18, RZ, RZ, UR6 ;  /* 0x00000006ff127e24 */ /* 0x000fe4000f8e00ff */
[----:B0-----:R-:W-:Y:S02]  /*3300*/  IMAD.U32 R21, RZ, RZ, UR6 ;  /* 0x00000006ff157e24 */ /* 0x001fe4000f8e00ff */
[----:B-1----:R-:W-:-:S05]  /*3310*/  @P0 IMAD.WIDE.U32 R18, R18, 0x38e38e39, RZ ;  /* 0x38e38e3912120825 */ /* 0x002fca00078e00ff */
[----:B------:R-:W-:-:S05]  /*3320*/  @P0 SHF.R.U32.HI R18, RZ, 0x1, R19 ;  /* 0x00000001ff120819 */ /* 0x000fca0000011613 */
[----:B------:R-:W-:-:S05]  /*3330*/  @P0 IMAD R18, R18, -0x9, R21 ;  /* 0xfffffff712120824 */ /* 0x000fca00078e0215 */
[----:B------:R-:W-:-:S05]  /*3340*/  @P0 LEA R18, R18, UR9, 0x3 ;  /* 0x0000000912120c11 */ /* 0x000fca000f8e18ff */
[----:B------:R-:W-:-:S05]  /*3350*/  @P0 VIADD R19, R18, 0x48 ;  /* 0x0000004812130836 */ /* 0x000fca0000000000 */
[----:B------:R-:W-:-:S04]  /*3360*/  @P0 PRMT R19, R10, 0x654, R19 ;  /* 0x000006540a130816 */ /* 0x000fc80000000013 */
[----:B------:R4:W-:Y:S01]  /*3370*/  @P0 SYNCS.ARRIVE.TRANS64.RED.A1T0 RZ, [R19+URZ], RZ ;  /* 0x000000ff13ff09a7 */ /* 0x0009e2000810043f */
[----:B------:R-:W-:Y:S05]  /*3380*/  @P1 BRA `(.L_x_37) ;  /* 0x0000000000041947 */ /* 0x000fea0003800000 */
[----:B------:R-:W-:Y:S01]  /*3390*/  BPT.TRAP 0x1 ;  /* 0x000000040000795c */ /* 0x000fe20000300000 */
.L_x_37:
[----:B------:R-:W-:Y:S01]  /*33a0*/  SHF.L.U32 R18, R150, 0x1f, RZ ;  /* 0x0000001f96127819 */ /* 0x000fe200000006ff */
[----:B------:R-:W-:Y:S01]  /*33b0*/  UIADD3 UR5, UR21, UR5, URZ ;  /* 0x0000000515057290 */ /* 0x000fe2000fffe03f */
[----:B------:R-:W0:Y:S01]  /*33c0*/  LDC R31, c[0x0][0x288] ;  /* 0x0000a200ff1f7b82 */ /* 0x000e220000000800 */
[----:B------:R-:W-:Y:S01]  /*33d0*/  UISETP.GE.U32.AND UP1, UPT, UR21, 0x9, UPT ;  /* 0x000000091500788c */ /* 0x000fe2000bf26070 */
[----:B------:R-:W-:Y:S01]  /*33e0*/  IMAD.SHL.U32 R26, R14, 0x2, RZ ;  /* 0x000000020e1a7824 */ /* 0x000fe200078e00ff */
[----:B------:R-:W-:Y:S02]  /*33f0*/  UISETP.GT.U32.AND UP0, UPT, UR5, 0x8, UPT ;  /* 0x000000080500788c */ /* 0x000fe4000bf04070 */
[----:B------:R-:W-:Y:S02]  /*3400*/  UIMAD.WIDE.U32 UR6, UR5, 0x38e38e39, URZ ;  /* 0x38e38e39050678a5 */ /* 0x000fe4000f8e003f */
[----:B------:R-:W-:Y:S01]  /*3410*/  UISETP.LT.U32.AND UP0, UPT, UR21, 0x9, UP0 ;  /* 0x000000091500788c */ /* 0x000fe20008701070 */
[----:B------:R-:W2:Y:S01]  /*3420*/  SYNCS.PHASECHK.TRANS64.TRYWAIT P1, [UR11+0x8], R18 ;  /* 0x00000812ff0075a7 */ /* 0x000ea2000802014b */
[----:B------:R-:W-:Y:S01]  /*3430*/  USHF.R.U32.HI UR6, URZ, 0x1, UR7 ;  /* 0x000000013f067899 */ /* 0x000fe20008011607 */
[----:B------:R-:W-:Y:S01]  /*3440*/  SHF.R.S32.HI R27, RZ, 0x1f, R26 ;  /* 0x0000001fff1b7819 */ /* 0x000fe2000001141a */
[----:B------:R-:W-:-:S02]  /*3450*/  USEL UR8, URZ, 0x1, !UP0 ;  /* 0x000000013f087887 */ /* 0x000fc4000c000000 */
[----:B------:R-:W-:Y:S02]  /*3460*/  UIMAD UR5, UR6, -0x9, UR5 ;  /* 0xfffffff7060578a4 */ /* 0x000fe4000f8e0205 */
[----:B------:R-:W-:-:S04]  /*3470*/  ULOP3.LUT UR4, UR4, UR8, URZ, 0x3c, !UPT ;  /* 0x0000000804047292 */ /* 0x000fc8000f8e3c3f */
[----:B------:R-:W-:Y:S01]  /*3480*/  @UP1 ULOP3.LUT UR4, UR4, 0x1, UR6, 0x78, !UPT ;  /* 0x0000000104041892 */ /* 0x000fe2000f8e7806 */
[----:B0-2---:R-:W-:Y:S11]  /*3490*/  @!P1 BRA `(.L_x_39) ;  /* 0x0000006000889947 */ /* 0x005ff60003800000 */
.L_x_202:
[----:B------:R-:W-:Y:S01]  /*34a0*/  IMAD.SHL.U32 R33, R5, 0x80, RZ ;  /* 0x0000008005217824 */ /* 0x000fe200078e00ff */
[----:B------:R-:W-:Y:S01]  /*34b0*/  ULDC UR8, c[0x0][0x284] ;  /* 0x0000a10000087ab9 */ /* 0x000fe20000000800 */
[----:B------:R-:W-:Y:S01]  /*34c0*/  IMAD.SHL.U32 R5, R6, 0x40, RZ ;  /* 0x0000004006057824 */ /* 0x000fe200078e00ff */
[----:B------:R-:W-:Y:S01]  /*34d0*/  SHF.R.S32.HI R32, RZ, 0x1f, R4 ;  /* 0x0000001fff207819 */ /* 0x000fe20000011404 */
[----:B------:R-:W-:Y:S01]  /*34e0*/  ULDC.64 UR6, c[0x0][0x5d0] ;  /* 0x0001740000067ab9 */ /* 0x000fe20000000a00 */
[----:B------:R-:W-:Y:S01]  /*34f0*/  SHF.R.S32.HI R30, RZ, 0x1f, R33 ;  /* 0x0000001fff1e7819 */ /* 0x000fe20000011421 */
[----:B01--4-:R-:W-:Y:S01]  /*3500*/  IMAD.WIDE.U32 R18, R4, UR6, R26 ;  /* 0x0000000604127c25 */ /* 0x013fe2000f8e001a */
[----:B------:R-:W-:-:S03]  /*3510*/  ISETP.GE.AND P1, PT, R5, UR8, PT ;  /* 0x0000000805007c0c */ /* 0x000fc6000bf26270 */
[----:B------:R-:W-:Y:S01]  /*3520*/  IMAD R21, R32, UR6, RZ ;  /* 0x0000000620157c24 */ /* 0x000fe2000f8e02ff */
[C---:B------:R-:W-:Y:S02]  /*3530*/  ISETP.GE.OR P1, PT, R33.reuse, R31, P1 ;  /* 0x0000001f2100720c */ /* 0x040fe40000f26670 */
[----:B------:R-:W-:Y:S01]  /*3540*/  IADD3 R18, P2, R33, R18, RZ ;  /* 0x0000001221127210 */ /* 0x000fe20007f5e0ff */
[----:B------:R-:W-:-:S05]  /*3550*/  IMAD R21, R4, UR7, R21 ;  /* 0x0000000704157c24 */ /* 0x000fca000f8e0215 */
[----:B------:R-:W-:-:S05]  /*3560*/  IADD3.X R19, R30, R19, R21, P2, !PT ;  /* 0x000000131e137210 */ /* 0x000fca00017fe415 */
[----:B------:R-:W-:Y:S05]  /*3570*/  @P1 BRA `(.L_x_40) ;  /* 0x0000004400b81947 */ /* 0x000fea0003800000 */
[----:B------:R-:W0:Y:S01]  /*3580*/  LDC.64 R28, c[0x0][0x5c8] ;  /* 0x00017200ff1c7b82 */ /* 0x000e220000000a00 */
[----:B------:R-:W-:Y:S01]  /*3590*/  IMAD.WIDE R24, R6, 0x40, R12 ;  /* 0x0000004006187825 */ /* 0x000fe200078e020c */
[----:B------:R-:W-:Y:S01]  /*35a0*/  ULDC.64 UR6, c[0x0][0x5c0] ;  /* 0x0001700000067ab9 */ /* 0x000fe20000000a00 */
[----:B------:R-:W-:Y:S02]  /*35b0*/  BSSY B0, `(.L_x_40) ;  /* 0x000046a000007945 */ /* 0x000fe40003800000 */
[-C--:B0-----:R-:W-:Y:S02]  /*35c0*/  IMAD R6, R25, R28.reuse, RZ ;  /* 0x0000001c19067224 */ /* 0x081fe400078e02ff */
[----:B------:R-:W-:-:S04]  /*35d0*/  IMAD.WIDE.U32 R18, R24, R28, R18 ;  /* 0x0000001c18127225 */ /* 0x000fc800078e0012 */
[----:B------:R-:W-:Y:S01]  /*35e0*/  IMAD R21, R24, R29, R6 ;  /* 0x0000001d18157224 */ /* 0x000fe200078e0206 */
[----:B------:R-:W-:Y:S02]  /*35f0*/  LEA R6, P1, R28, R18, 0x3 ;  /* 0x000000121c067211 */ /* 0x000fe400078218ff */
[----:B------:R-:W-:Y:S01]  /*3600*/  IADD3 R20, P2, R18, UR6, RZ ;  /* 0x0000000612147c10 */ /* 0x000fe2000ff5e0ff */
[----:B------:R-:W-:Y:S01]  /*3610*/  IMAD.IADD R21, R19, 0x1, R21 ;  /* 0x0000000113157824 */ /* 0x000fe200078e0215 */
[----:B------:R-:W-:Y:S01]  /*3620*/  IADD3 R18, P4, R6, UR6, RZ ;  /* 0x0000000606127c10 */ /* 0x000fe2000ff9e0ff */
[----:B------:R-:W-:Y:S02]  /*3630*/  IMAD R6, R14, -0x2, R31 ;  /* 0xfffffffe0e067824 */ /* 0x000fe400078e021f */
[----:B------:R-:W-:Y:S01]  /*3640*/  IMAD.IADD R31, R16, 0x1, -R5 ;  /* 0x00000001101f7824 */ /* 0x000fe200078e0a05 */
[----:B------:R-:W-:Y:S01]  /*3650*/  LEA.HI.X R19, R28, R21, R29, 0x3, P1 ;  /* 0x000000151c137211 */ /* 0x000fe200008f1c1d */
[----:B------:R-:W-:Y:S01]  /*3660*/  IMAD.IADD R6, R6, 0x1, -R33 ;  /* 0x0000000106067824 */ /* 0x000fe200078e0a21 */
[----:B---3-5:R-:W-:-:S02]  /*3670*/  FSETP.NEU.AND P1, PT, R15, RZ, PT ;  /* 0x000000ff0f00720b */ /* 0x028fc40003f2d000 */
[----:B------:R-:W-:Y:S02]  /*3680*/  IADD3.X R21, R21, UR7, RZ, P2, !PT ;  /* 0x0000000715157c10 */ /* 0x000fe400097fe4ff */
[----:B------:R-:W-:-:S09]  /*3690*/  IADD3.X R19, R19, UR7, RZ, P4, !PT ;  /* 0x0000000713137c10 */ /* 0x000fd2000a7fe4ff */
[----:B------:R-:W-:Y:S05]  /*36a0*/  @!P1 BRA `(.L_x_41) ;  /* 0x0000003400609947 */ /* 0x000fea0003800000 */
[----:B------:R-:W-:Y:S01]  /*36b0*/  ULDC.64 UR6, c[0x0][0x5b8] ;  /* 0x00016e0000067ab9 */ /* 0x000fe20000000a00 */
[----:B------:R-:W-:Y:S01]  /*36c0*/  ULDC.64 UR16, c[0x0][0x5a8] ;  /* 0x00016a0000107ab9 */ /* 0x000fe20000000a00 */
[----:B------:R-:W-:Y:S01]  /*36d0*/  IMAD.WIDE.U32 R26, R4, UR6, R26 ;  /* 0x00000006041a7c25 */ /* 0x000fe2000f8e001a */
[----:B------:R-:W-:Y:S01]  /*36e0*/  BSSY B1, `(.L_x_42) ;  /* 0x0000010000017945 */ /* 0x000fe20003800000 */
[----:B------:R-:W-:Y:S02]  /*36f0*/  PRMT R28, RZ, 0x7610, R28 ;  /* 0x00007610ff1c7816 */ /* 0x000fe4000000001c */
[----:B------:R-:W-:Y:S01]  /*3700*/  IMAD R5, R32, UR6, RZ ;  /* 0x0000000620057c24 */ /* 0x000fe2000f8e02ff */
[----:B------:R-:W-:-:S03]  /*3710*/  IADD3 R26, P1, R33, R26, RZ ;  /* 0x0000001a211a7210 */ /* 0x000fc60007f3e0ff */
[----:B------:R-:W-:Y:S01]  /*3720*/  IMAD R5, R4, UR7, R5 ;  /* 0x0000000704057c24 */ /* 0x000fe2000f8e0205 */
[----:B------:R-:W-:Y:S02]  /*3730*/  ULDC.64 UR6, c[0x0][0x5b0] ;  /* 0x00016c0000067ab9 */ /* 0x000fe40000000a00 */
[----:B------:R-:W-:Y:S02]  /*3740*/  IMAD R29, R25, UR6, RZ ;  /* 0x00000006191d7c24 */ /* 0x000fe4000f8e02ff */
[----:B------:R-:W-:Y:S02]  /*3750*/  IADD3.X R27, R30, R27, R5, P1, !PT ;  /* 0x0000001b1e1b7210 */ /* 0x000fe40000ffe405 */
[----:B------:R-:W-:Y:S01]  /*3760*/  ISETP.GE.AND P1, PT, R31, 0x1, PT ;  /* 0x000000011f00780c */ /* 0x000fe20003f26270 */
[C---:B------:R-:W-:Y:S02]  /*3770*/  IMAD R29, R24.reuse, UR7, R29 ;  /* 0x00000007181d7c24 */ /* 0x040fe4000f8e021d */
[----:B------:R-:W-:Y:S01]  /*3780*/  IMAD.WIDE.U32 R4, R24, UR6, R26 ;  /* 0x0000000618047c25 */ /* 0x000fe2000f8e001a */
[----:B------:R-:W-:-:S02]  /*3790*/  ISETP.LT.OR P5, PT, R6, 0x1, !P1 ;  /* 0x000000010600780c */ /* 0x000fc40004fa1670 */
[----:B------:R-:W-:-:S04]  /*37a0*/  IADD3 R4, P2, R4, UR16, RZ ;  /* 0x0000001004047c10 */ /* 0x000fc8000ff5e0ff */
[----:B------:R-:W-:-:S07]  /*37b0*/  IADD3.X R5, R5, UR17, R29, P2, !PT ;  /* 0x0000001105057c10 */ /* 0x000fce00097fe41d */
[----:B------:R-:W-:Y:S05]  /*37c0*/  @P5 BRA `(.L_x_43) ;  /* 0x0000000000045947 */ /* 0x000fea0003800000 */
[----:B------:R0:W5:Y:S02]  /*37d0*/  LDG.E.U8 R28, desc[UR14][R4.64] ;  /* 0x0000000e041c7981 */ /* 0x000164000c1e1100 */
.L_x_43:
[----:B------:R-:W-:Y:S05]  /*37e0*/  BSYNC B1 ;  /* 0x0000000000017941 */ /* 0x000fea0003800000 */
.L_x_42:
[----:B-----5:R-:W-:Y:S01]  /*37f0*/  LOP3.LUT R28, R28, 0xff, RZ, 0xc0, !PT ;  /* 0x000000ff1c1c7812 */ /* 0x020fe200078ec0ff */
[----:B------:R-:W-:Y:S01]  /*3800*/  BSSY B1, `(.L_x_44) ;  /* 0x000000b000017945 */ /* 0x000fe20003800000 */
[----:B------:R-:W-:Y:S02]  /*3810*/  ISETP.LT.OR P4, PT, R6, 0x2, !P1 ;  /* 0x000000020600780c */ /* 0x000fe40004f81670 */
[----:B------:R-:W-:-:S05]  /*3820*/  F2FP.F16.E5M2.UNPACK_B R28, R28 ;  /* 0x0000001cff1c723e */ /* 0x000fca00020004ff */
[----:B------:R-:W-:-:S05]  /*3830*/  HADD2.F32 R28, -RZ, R28.H0_H0 ;  /* 0x2000001cff1c7230 */ /* 0x000fca0000004100 */
[----:B------:R-:W-:-:S04]  /*3840*/  FMUL R28, R28, R15 ;  /* 0x0000000f1c1c7220 */ /* 0x000fc80000400000 */
[----:B------:R-:W-:-:S05]  /*3850*/  FFMA R28, R147, R11, R28 ;  /* 0x0000000b931c7223 */ /* 0x000fca000000001c */
[----:B------:R-:W-:Y:S02]  /*3860*/  F2FP.SATFINITE.E5M2.F32.PACK_AB_MERGE_C R29, RZ, R28, RZ ;  /* 0x0000001cff1d723e */ /* 0x000fe400048060ff */
[----:B------:R-:W-:-:S03]  /*3870*/  PRMT R28, RZ, 0x7610, R28 ;  /* 0x00007610ff1c7816 */ /* 0x000fc6000000001c */
[----:B------:R1:W-:Y:S01]  /*3880*/  @!P5 STG.E.U8 desc[UR14][R20.64], R29 ;  /* 0x0000001d1400d986 */ /* 0x0003e2000c10110e */
[----:B------:R-:W-:Y:S05]  /*3890*/  @P4 BRA `(.L_x_45) ;  /* 0x0000000000044947 */ /* 0x000fea0003800000 */
[----:B------:R2:W5:Y:S02]  /*38a0*/  LDG.E.U8 R28, desc[UR14][R4.64+0x1] ;  /* 0x0000010e041c7981 */ /* 0x000564000c1e1100 */
.L_x_45:
[----:B------:R-:W-:Y:S05]  /*38b0*/  BSYNC B1 ;  /* 0x0000000000017941 */ /* 0x000fea0003800000 */
.L_x_44:
[----:B-----5:R-:W-:Y:S01]  /*38c0*/  LOP3.LUT R28, R28, 0xff, RZ, 0xc0, !PT ;  /* 0x000000ff1c1c7812 */ /* 0x020fe200078ec0ff */
[----:B------:R-:W-:Y:S01]  /*38d0*/  BSSY B1, `(.L_x_46) ;  /* 0x0000013000017945 */ /* 0x000fe20003800000 */
[----:B-1----:R-:W-:Y:S02]  /*38e0*/  IADD3 R29, P2, R24, 0x8, RZ ;  /* 0x00000008181d7810 */ /* 0x002fe40007f5e0ff */
[----:B------:R-:W-:-:S03]  /*38f0*/  F2FP.F16.E5M2.UNPACK_B R28, R28 ;  /* 0x0000001cff1c723e */ /* 0x000fc600020004ff */
[----:B------:R-:W-:Y:S01]  /*3900*/  IMAD.X R24, RZ, RZ, R25, P2 ;  /* 0x000000ffff187224 */ /* 0x000fe200010e0619 */
[----:B------:R-:W-:Y:S01]  /*3910*/  ISETP.GE.AND P2, PT, R31, 0x9, PT ;  /* 0x000000091f00780c */ /* 0x000fe20003f46270 */
[----:B------:R-:W-:Y:S02]  /*3920*/  HADD2.F32 R28, -RZ, R28.H0_H0 ;  /* 0x2000001cff1c7230 */ /* 0x000fe40000004100 */
[----:B------:R-:W-:Y:S01]  /*3930*/  IMAD R24, R24, UR6, RZ ;  /* 0x0000000618187c24 */ /* 0x000fe2000f8e02ff */
[----:B------:R-:W-:Y:S01]  /*3940*/  ISETP.LT.OR P5, PT, R6, 0x1, !P2 ;  /* 0x000000010600780c */ /* 0x000fe200057a1670 */
[----:B------:R-:W-:-:S04]  /*3950*/  IMAD.WIDE.U32 R26, R29, UR6, R26 ;  /* 0x000000061d1a7c25 */ /* 0x000fc8000f8e001a */
[----:B------:R-:W-:Y:S01]  /*3960*/  FMUL R25, R28, R15 ;  /* 0x0000000f1c197220 */ /* 0x000fe20000400000 */
[----:B------:R-:W-:-:S03]  /*3970*/  IMAD R29, R29, UR7, R24 ;  /* 0x000000071d1d7c24 */ /* 0x000fc6000f8e0218 */
[----:B------:R-:W-:Y:S01]  /*3980*/  FFMA R25, R148, R11, R25 ;  /* 0x0000000b94197223 */ /* 0x000fe20000000019 */
[----:B------:R-:W-:Y:S02]  /*3990*/  IADD3 R24, P6, R26, UR16, RZ ;  /* 0x000000101a187c10 */ /* 0x000fe4000ffde0ff */
[----:B------:R-:W-:Y:S02]  /*39a0*/  PRMT R26, RZ, 0x7610, R26 ;  /* 0x00007610ff1a7816 */ /* 0x000fe4000000001a */
[----:B------:R-:W-:Y:S02]  /*39b0*/  F2FP.SATFINITE.E5M2.F32.PACK_AB_MERGE_C R31, RZ, R25, RZ ;  /* 0x00000019ff1f723e */ /* 0x000fe400048060ff */
[----:B------:R-:W-:-:S03]  /*39c0*/  IADD3.X R25, R27, UR17, R29, P6, !PT ;  /* 0x000000111b197c10 */ /* 0x000fc6000b7fe41d */
[----:B------:R1:W-:Y:S01]  /*39d0*/  @!P4 STG.E.U8 desc[UR14][R20.64+0x1], R31 ;  /* 0x0000011f1400c986 */ /* 0x0003e2000c10110e */
[----:B------:R-:W-:Y:S05]  /*39e0*/  @P5 BRA `(.L_x_47) ;  /* 0x0000000000045947 */ /* 0x000fea0003800000 */
[----:B------:R3:W5:Y:S02]  /*39f0*/  LDG.E.U8 R26, desc[UR14][R24.64] ;  /* 0x0000000e181a7981 */ /* 0x000764000c1e1100 */
.L_x_47:
[----:B------:R-:W-:Y:S05]  /*3a00*/  BSYNC B1 ;  /* 0x0000000000017941 */ /* 0x000fea0003800000 */
.L_x_46:
        /* <DEDUP_REMOVED lines=12> */
.L_x_49:
[----:B------:R-:W-:Y:S05]  /*3ad0*/  BSYNC B1 ;  /* 0x0000000000017941 */ /* 0x000fea0003800000 */
.L_x_48:
[----:B-----5:R-:W-:Y:S01]  /*3ae0*/  LOP3.LUT R26, R26, 0xff, RZ, 0xc0, !PT ;  /* 0x000000ff1a1a7812 */ /* 0x020fe200078ec0ff */
[----:B------:R-:W-:Y:S01]  /*3af0*/  BSSY B1, `(.L_x_50) ;  /* 0x000000b000017945 */ /* 0x000fe20003800000 */
[----:B------:R-:W-:Y:S02]  /*3b00*/  ISETP.LT.OR P5, PT, R6, 0x9, !P1 ;  /* 0x000000090600780c */ /* 0x000fe40004fa1670 */
[----:B------:R-:W-:-:S05]  /*3b10*/  F2FP.F16.E5M2.UNPACK_B R26, R26 ;  /* 0x0000001aff1a723e */ /* 0x000fca00020004ff */
[----:B------:R-:W-:-:S05]  /*3b20*/  HADD2.F32 R26, -RZ, R26.H0_H0 ;  /* 0x2000001aff1a7230 */ /* 0x000fca0000004100 */
[----:B----4-:R-:W-:Y:S01]  /*3b30*/  FMUL R27, R26, R15 ;  /* 0x0000000f1a1b7220 */ /* 0x010fe20000400000 */
[----:B------:R-:W-:-:S03]  /*3b40*/  PRMT R26, RZ, 0x7610, R26 ;  /* 0x00007610ff1a7816 */ /* 0x000fc6000000001a */
[----:B------:R-:W-:-:S05]  /*3b50*/  FFMA R27, R146, R11, R27 ;  /* 0x0000000b921b7223 */ /* 0x000fca000000001b */
[----:B------:R-:W-:-:S05]  /*3b60*/  F2FP.SATFINITE.E5M2.F32.PACK_AB_MERGE_C R27, RZ, R27, RZ ;  /* 0x0000001bff1b723e */ /* 0x000fca00048060ff */
[----:B------:R4:W-:Y:S01]  /*3b70*/  @!P4 STG.E.U8 desc[UR14][R18.64+0x1], R27 ;  /* 0x0000011b1200c986 */ /* 0x0009e2000c10110e */
[----:B------:R-:W-:Y:S05]  /*3b80*/  @P5 BRA `(.L_x_51) ;  /* 0x0000000000045947 */ /* 0x000fea0003800000 */
[----:B------:R0:W5:Y:S02]  /*3b90*/  LDG.E.U8 R26, desc[UR14][R4.64+0x8] ;  /* 0x0000080e041a7981 */ /* 0x000164000c1e1100 */
.L_x_51:
[----:B------:R-:W-:Y:S05]  /*3ba0*/  BSYNC B1 ;  /* 0x0000000000017941 */ /* 0x000fea0003800000 */
.L_x_50:
[----:B-----5:R-:W-:Y:S01]  /*3bb0*/  LOP3.LUT R26, R26, 0xff, RZ, 0xc0, !PT ;  /* 0x000000ff1a1a7812 */ /* 0x020fe200078ec0ff */
[----:B------:R-:W-:Y:S01]  /*3bc0*/  BSSY B1, `(.L_x_52) ;  /* 0x000000b000017945 */ /* 0x000fe20003800000 */
[----:B------:R-:W-:Y:S02]  /*3bd0*/  ISETP.LT.OR P4, PT, R6, 0xa, !P1 ;  /* 0x0000000a0600780c */ /* 0x000fe40004f81670 */
[----:B------:R-:W-:-:S05]  /*3be0*/  F2FP.F16.E5M2.UNPACK_B R26, R26 ;  /* 0x0000001aff1a723e */ /* 0x000fca00020004ff */
[----:B------:R-:W-:-:S05]  /*3bf0*/  HADD2.F32 R26, -RZ, R26.H0_H0 ;  /* 0x2000001aff1a7230 */ /* 0x000fca0000004100 */
[----:B------:R-:W-:-:S04]  /*3c00*/  FMUL R26, R26, R15 ;  /* 0x0000000f1a1a7220 */ /* 0x000fc80000400000 */
[----:B------:R-:W-:-:S05]  /*3c10*/  FFMA R26, R143, R11, R26 ;  /* 0x0000000b8f1a7223 */ /* 0x000fca000000001a */
[----:B----4-:R-:W-:Y:S02]  /*3c20*/  F2FP.SATFINITE.E5M2.F32.PACK_AB_MERGE_C R27, RZ, R26, RZ ;  /* 0x0000001aff1b723e */ /* 0x010fe400048060ff */
[----:B------:R-:W-:-:S03]  /*3c30*/  PRMT R26, RZ, 0x7610, R26 ;  /* 0x00007610ff1a7816 */ /* 0x000fc6000000001a */
[----:B------:R4:W-:Y:S01]  /*3c40*/  @!P5 STG.E.U8 desc[UR14][R20.64+0x8], R27 ;  /* 0x0000081b1400d986 */ /* 0x0009e2000c10110e */
[----:B------:R-:W-:Y:S05]  /*3c50*/  @P4 BRA `(.L_x_53) ;  /* 0x0000000000044947 */ /* 0x000fea0003800000 */
[----:B------:R0:W5:Y:S02]  /*3c60*/  LDG.E.U8 R26, desc[UR14][R4.64+0x9] ;  /* 0x0000090e041a7981 */ /* 0x000164000c1e1100 */
.L_x_53:
[----:B------:R-:W-:Y:S05]  /*3c70*/  BSYNC B1 ;  /* 0x0000000000017941 */ /* 0x000fea0003800000 */
.L_x_52:
        /* <DEDUP_REMOVED lines=12> */
.L_x_55:
[----:B------:R-:W-:Y:S05]  /*3d40*/  BSYNC B1 ;  /* 0x0000000000017941 */ /* 0x000fea0003800000 */
.L_x_54:
        /* <DEDUP_REMOVED lines=12> */
.L_x_57:
[----:B------:R-:W-:Y:S05]  /*3e10*/  BSYNC B1 ;  /* 0x0000000000017941 */ /* 0x000fea0003800000 */
.L_x_56:
        /* <DEDUP_REMOVED lines=12> */
.L_x_59:
[----:B------:R-:W-:Y:S05]  /*3ee0*/  BSYNC B1 ;  /* 0x0000000000017941 */ /* 0x000fea0003800000 */
.L_x_58:
        /* <DEDUP_REMOVED lines=12> */
.L_x_61:
[----:B------:R-:W-:Y:S05]  /*3fb0*/  BSYNC B1 ;  /* 0x0000000000017941 */ /* 0x000fea0003800000 */
.L_x_60:
        /* <DEDUP_REMOVED lines=12> */
.L_x_63:
[----:B------:R-:W-:Y:S05]  /*4080*/  BSYNC B1 ;  /* 0x0000000000017941 */ /* 0x000fea0003800000 */
.L_x_62:
        /* <DEDUP_REMOVED lines=12> */
.L_x_65:
[----:B------:R-:W-:Y:S05]  /*4150*/  BSYNC B1 ;  /* 0x0000000000017941 */ /* 0x000fea0003800000 */
.L_x_64:
        /* <DEDUP_REMOVED lines=12> */
.L_x_67:
[----:B------:R-:W-:Y:S05]  /*4220*/  BSYNC B1 ;  /* 0x0000000000017941 */ /* 0x000fea0003800000 */
.L_x_66:
        /* <DEDUP_REMOVED lines=12> */
.L_x_69:
[----:B------:R-:W-:Y:S05]  /*42f0*/  BSYNC B1 ;  /* 0x0000000000017941 */ /* 0x000fea0003800000 */
.L_x_68:
        /* <DEDUP_REMOVED lines=12> */
.L_x_71:
[----:B------:R-:W-:Y:S05]  /*43c0*/  BSYNC B1 ;  /* 0x0000000000017941 */ /* 0x000fea0003800000 */
.L_x_70:
        /* <DEDUP_REMOVED lines=12> */
.L_x_73:
[----:B------:R-:W-:Y:S05]  /*4490*/  BSYNC B1 ;  /* 0x0000000000017941 */ /* 0x000fea0003800000 */
.L_x_72:
        /* <DEDUP_REMOVED lines=12> */
.L_x_75:
[----:B------:R-:W-:Y:S05]  /*4560*/  BSYNC B1 ;  /* 0x0000000000017941 */ /* 0x000fea0003800000 */
.L_x_74:
        /* <DEDUP_REMOVED lines=12> */
.L_x_77:
[----:B------:R-:W-:Y:S05]  /*4630*/  BSYNC B1 ;  /* 0x0000000000017941 */ /* 0x000fea0003800000 */
.L_x_76:
        /* <DEDUP_REMOVED lines=12> */
.L_x_79:
[----:B------:R-:W-:Y:S05]  /*4700*/  BSYNC B1 ;  /* 0x0000000000017941 */ /* 0x000fea0003800000 */
.L_x_78:
        /* <DEDUP_REMOVED lines=12> */
.L_x_81:
[----:B------:R-:W-:Y:S05]  /*47d0*/  BSYNC B1 ;  /* 0x0000000000017941 */ /* 0x000fea0003800000 */
.L_x_80:
        /* <DEDUP_REMOVED lines=12> */
.L_x_83:
[----:B------:R-:W-:Y:S05]  /*48a0*/  BSYNC B1 ;  /* 0x0000000000017941 */ /* 0x000fea0003800000 */
.L_x_82:
        /* <DEDUP_REMOVED lines=12> */
.L_x_85:
[----:B------:R-:W-:Y:S05]  /*4970*/  BSYNC B1 ;  /* 0x0000000000017941 */ /* 0x000fea0003800000 */
.L_x_84:
        /* <DEDUP_REMOVED lines=12> */
.L_x_87:
[----:B------:R-:W-:Y:S05]  /*4a40*/  BSYNC B1 ;  /* 0x0000000000017941 */ /* 0x000fea0003800000 */
.L_x_86:
        /* <DEDUP_REMOVED lines=12> */
.L_x_89:
[----:B------:R-:W-:Y:S05]  /*4b10*/  BSYNC B1 ;  /* 0x0000000000017941 */ /* 0x000fea0003800000 */
.L_x_88:
        /* <DEDUP_REMOVED lines=12> */
.L_x_91:
[----:B------:R-:W-:Y:S05]  /*4be0*/  BSYNC B1 ;  /* 0x0000000000017941 */ /* 0x000fea0003800000 */
.L_x_90:
        /* <DEDUP_REMOVED lines=12> */
.L_x_93:
[----:B------:R-:W-:Y:S05]  /*4cb0*/  BSYNC B1 ;  /* 0x0000000000017941 */ /* 0x000fea0003800000 */
.L_x_92:
        /* <DEDUP_REMOVED lines=12> */
.L_x_95:
[----:B------:R-:W-:Y:S05]  /*4d80*/  BSYNC B1 ;  /* 0x0000000000017941 */ /* 0x000fea0003800000 */
.L_x_94:
        /* <DEDUP_REMOVED lines=12> */
.L_x_97:
[----:B------:R-:W-:Y:S05]  /*4e50*/  BSYNC B1 ;  /* 0x0000000000017941 */ /* 0x000fea0003800000 */
.L_x_96:
        /* <DEDUP_REMOVED lines=12> */
.L_x_99:
[----:B------:R-:W-:Y:S05]  /*4f20*/  BSYNC B1 ;  /* 0x0000000000017941 */ /* 0x000fea0003800000 */
.L_x_98:
        /* <DEDUP_REMOVED lines=12> */
.L_x_101:
[----:B------:R-:W-:Y:S05]  /*4ff0*/  BSYNC B1 ;  /* 0x0000000000017941 */ /* 0x000fea0003800000 */
.L_x_100:
        /* <DEDUP_REMOVED lines=12> */
.L_x_103:
[----:B------:R-:W-:Y:S05]  /*50c0*/  BSYNC B1 ;  /* 0x0000000000017941 */ /* 0x000fea0003800000 */
.L_x_102:
        /* <DEDUP_REMOVED lines=12> */
.L_x_105:
[----:B------:R-:W-:Y:S05]  /*5190*/  BSYNC B1 ;  /* 0x0000000000017941 */ /* 0x000fea0003800000 */
.L_x_104:
        /* <DEDUP_REMOVED lines=12> */
.L_x_107:
[----:B------:R-:W-:Y:S05]  /*5260*/  BSYNC B1 ;  /* 0x0000000000017941 */ /* 0x000fea0003800000 */
.L_x_106:
        /* <DEDUP_REMOVED lines=12> */
.L_x_109:
[----:B------:R-:W-:Y:S05]  /*5330*/  BSYNC B1 ;  /* 0x0000000000017941 */ /* 0x000fea0003800000 */
.L_x_108:
        /* <DEDUP_REMOVED lines=12> */
.L_x_111:
[----:B------:R-:W-:Y:S05]  /*5400*/  BSYNC B1 ;  /* 0x0000000000017941 */ /* 0x000fea0003800000 */
.L_x_110:
        /* <DEDUP_REMOVED lines=12> */
.L_x_113:
[----:B------:R-:W-:Y:S05]  /*54d0*/  BSYNC B1 ;  /* 0x0000000000017941 */ /* 0x000fea0003800000 */
.L_x_112:
        /* <DEDUP_REMOVED lines=12> */
.L_x_115:
[----:B------:R-:W-:Y:S05]  /*55a0*/  BSYNC B1 ;  /* 0x0000000000017941 */ /* 0x000fea0003800000 */
.L_x_114:
        /* <DEDUP_REMOVED lines=12> */
.L_x_117:
[----:B------:R-:W-:Y:S05]  /*5670*/  BSYNC B1 ;  /* 0x0000000000017941 */ /* 0x000fea0003800000 */
.L_x_116:
        /* <DEDUP_REMOVED lines=12> */
.L_x_119:
[----:B------:R-:W-:Y:S05]  /*5740*/  BSYNC B1 ;  /* 0x0000000000017941 */ /* 0x000fea0003800000 */
.L_x_118:
        /* <DEDUP_REMOVED lines=12> */
.L_x_121:
[----:B------:R-:W-:Y:S05]  /*5810*/  BSYNC B1 ;  /* 0x0000000000017941 */ /* 0x000fea0003800000 */
.L_x_120:
        /* <DEDUP_REMOVED lines=12> */
.L_x_123:
[----:B------:R-:W-:Y:S05]  /*58e0*/  BSYNC B1 ;  /* 0x0000000000017941 */ /* 0x000fea0003800000 */
.L_x_122:
        /* <DEDUP_REMOVED lines=12> */
.L_x_125:
[----:B------:R-:W-:Y:S05]  /*59b0*/  BSYNC B1 ;  /* 0x0000000000017941 */ /* 0x000fea0003800000 */
.L_x_124:
        /* <DEDUP_REMOVED lines=12> */
.L_x_127:
[----:B------:R-:W-:Y:S05]  /*5a80*/  BSYNC B1 ;  /* 0x0000000000017941 */ /* 0x000fea0003800000 */
.L_x_126:
        /* <DEDUP_REMOVED lines=12> */
.L_x_129:
[----:B------:R-:W-:Y:S05]  /*5b50*/  BSYNC B1 ;  /* 0x0000000000017941 */ /* 0x000fea0003800000 */
.L_x_128:
        /* <DEDUP_REMOVED lines=12> */
.L_x_131:
[----:B------:R-:W-:Y:S05]  /*5c20*/  BSYNC B1 ;  /* 0x0000000000017941 */ /* 0x000fea0003800000 */
.L_x_130:
        /* <DEDUP_REMOVED lines=12> */
.L_x_133:
[----:B------:R-:W-:Y:S05]  /*5cf0*/  BSYNC B1 ;  /* 0x0000000000017941 */ /* 0x000fea0003800000 */
.L_x_132:
        /* <DEDUP_REMOVED lines=12> */
.L_x_135:
[----:B------:R-:W-:Y:S05]  /*5dc0*/  BSYNC B1 ;  /* 0x0000000000017941 */ /* 0x000fea0003800000 */
.L_x_134:
        /* <DEDUP_REMOVED lines=12> */
.L_x_137:
[----:B------:R-:W-:Y:S05]  /*5e90*/  BSYNC B1 ;  /* 0x0000000000017941 */ /* 0x000fea0003800000 */
.L_x_136:
        /* <DEDUP_REMOVED lines=12> */
.L_x_139:
[----:B------:R-:W-:Y:S05]  /*5f60*/  BSYNC B1 ;  /* 0x0000000000017941 */ /* 0x000fea0003800000 */
.L_x_138:
        /* <DEDUP_REMOVED lines=12> */
.L_x_141:
[----:B------:R-:W-:Y:S05]  /*6030*/  BSYNC B1 ;  /* 0x0000000000017941 */ /* 0x000fea0003800000 */
.L_x_140:
        /* <DEDUP_REMOVED lines=12> */
.L_x_143:
[----:B------:R-:W-:Y:S05]  /*6100*/  BSYNC B1 ;  /* 0x0000000000017941 */ /* 0x000fea0003800000 */
.L_x_142:
        /* <DEDUP_REMOVED lines=12> */
.L_x_145:
[----:B------:R-:W-:Y:S05]  /*61d0*/  BSYNC B1 ;  /* 0x0000000000017941 */ /* 0x000fea0003800000 */
.L_x_144:
        /* <DEDUP_REMOVED lines=12> */
.L_x_147:
[----:B------:R-:W-:Y:S05]  /*62a0*/  BSYNC B1 ;  /* 0x0000000000017941 */ /* 0x000fea0003800000 */
.L_x_146:
        /* <DEDUP_REMOVED lines=12> */
.L_x_149:
[----:B------:R-:W-:Y:S05]  /*6370*/  BSYNC B1 ;  /* 0x0000000000017941 */ /* 0x000fea0003800000 */
.L_x_148:
        /* <DEDUP_REMOVED lines=12> */
.L_x_151:
[----:B------:R-:W-:Y:S05]  /*6440*/  BSYNC B1 ;  /* 0x0000000000017941 */ /* 0x000fea0003800000 */
.L_x_150:
        /* <DEDUP_REMOVED lines=12> */
.L_x_153:
[----:B------:R-:W-:Y:S05]  /*6510*/  BSYNC B1 ;  /* 0x0000000000017941 */ /* 0x000fea0003800000 */
.L_x_152:
        /* <DEDUP_REMOVED lines=12> */
.L_x_155:
[----:B------:R-:W-:Y:S05]  /*65e0*/  BSYNC B1 ;  /* 0x0000000000017941 */ /* 0x000fea0003800000 */
.L_x_154:
        /* <DEDUP_REMOVED lines=12> */
.L_x_157:
[----:B------:R-:W-:Y:S05]  /*66b0*/  BSYNC B1 ;  /* 0x0000000000017941 */ /* 0x000fea0003800000 */
.L_x_156:
        /* <DEDUP_REMOVED lines=12> */
.L_x_159:
[----:B------:R-:W-:Y:S05]  /*6780*/  BSYNC B1 ;  /* 0x0000000000017941 */ /* 0x000fea0003800000 */
.L_x_158:
        /* <DEDUP_REMOVED lines=12> */
.L_x_161:
[----:B------:R-:W-:Y:S05]  /*6850*/  BSYNC B1 ;  /* 0x0000000000017941 */ /* 0x000fea0003800000 */
.L_x_160:
        /* <DEDUP_REMOVED lines=12> */
.L_x_163:
[----:B------:R-:W-:Y:S05]  /*6920*/  BSYNC B1 ;  /* 0x0000000000017941 */ /* 0x000fea0003800000 */
.L_x_162:
[----:B-----5:R-:W-:Y:S01]  /*6930*/  LOP3.LUT R26, R26, 0xff, RZ, 0xc0, !PT ;  /* 0x000000ff1a1a7812 */ /* 0x020fe200078ec0ff */
[----:B------:R-:W-:Y:S01]  /*6940*/  BSSY B1, `(.L_x_164) ;  /* 0x000000b000017945 */ /* 0x000fe20003800000 */
[----:B------:R-:W-:Y:S02]  /*6950*/  ISETP.LT.OR P1, PT, R6, 0x7a, !P1 ;  /* 0x0000007a0600780c */ /* 0x000fe40004f21670 */
[----:B------:R-:W-:-:S05]  /*6960*/  F2FP.F16.E5M2.UNPACK_B R26, R26 ;  /* 0x0000001aff1a723e */ /* 0x000fca00020004ff */
[----:B------:R-:W-:-:S05]  /*6970*/  HADD2.F32 R26, -RZ, R26.H0_H0 ;  /* 0x2000001aff1a7230 */ /* 0x000fca0000004100 */
[----:B------:R-:W-:-:S04]  /*6980*/  FMUL R26, R26, R15 ;  /* 0x0000000f1a1a7220 */ /* 0x000fc80000400000 */
[----:B------:R-:W-:Y:S01]  /*6990*/  FFMA R26, R17, R11, R26 ;  /* 0x0000000b111a7223 */ /* 0x000fe2000000001a */
[----:B------:R-:W-:-:S04]  /*69a0*/  PRMT R17, RZ, 0x7610, R17 ;  /* 0x00007610ff117816 */ /* 0x000fc80000000011 */
[----:B----4-:R-:W-:-:S05]  /*69b0*/  F2FP.SATFINITE.E5M2.F32.PACK_AB_MERGE_C R27, RZ, R26, RZ ;  /* 0x0000001aff1b723e */ /* 0x010fca00048060ff */
[----:B------:R4:W-:Y:S01]  /*69c0*/  @!P5 STG.E.U8 desc[UR14][R20.64+0x78], R27 ;  /* 0x0000781b1400d986 */ /* 0x0009e2000c10110e */
[----:B------:R-:W-:Y:S05]  /*69d0*/  @P1 BRA `(.L_x_165) ;  /* 0x0000000000041947 */ /* 0x000fea0003800000 */
[----:B------:R0:W5:Y:S02]  /*69e0*/  LDG.E.U8 R17, desc[UR14][R4.64+0x79] ;  /* 0x0000790e04117981 */ /* 0x000164000c1e1100 */
.L_x_165:
[----:B------:R-:W-:Y:S05]  /*69f0*/  BSYNC B1 ;  /* 0x0000000000017941 */ /* 0x000fea0003800000 */
.L_x_164:
[----:B-----5:R-:W-:Y:S01]  /*6a00*/  LOP3.LUT R17, R17, 0xff, RZ, 0xc0, !PT ;  /* 0x000000ff11117812 */ /* 0x020fe200078ec0ff */
[----:B------:R-:W-:Y:S01]  /*6a10*/  BSSY B1, `(.L_x_166) ;  /* 0x000000b000017945 */ /* 0x000fe20003800000 */
[----:B------:R-:W-:Y:S02]  /*6a20*/  ISETP.LT.OR P4, PT, R6, 0x79, !P2 ;  /* 0x000000790600780c */ /* 0x000fe40005781670 */
[----:B------:R-:W-:-:S05]  /*6a30*/  F2FP.F16.E5M2.UNPACK_B R17, R17 ;  /* 0x00000011ff11723e */ /* 0x000fca00020004ff */
[----:B0-2---:R-:W-:-:S05]  /*6a40*/  HADD2.F32 R4, -RZ, R17.H0_H0 ;  /* 0x20000011ff047230 */ /* 0x005fca0000004100 */
[----:B------:R-:W-:Y:S01]  /*6a50*/  FMUL R5, R4, R15 ;  /* 0x0000000f04057220 */ /* 0x000fe20000400000 */
[----:B------:R-:W-:-:S03]  /*6a60*/  PRMT R4, RZ, 0x7610, R4 ;  /* 0x00007610ff047816 */ /* 0x000fc60000000004 */
[----:B------:R-:W-:-:S05]  /*6a70*/  FFMA R5, R22, R11, R5 ;  /* 0x0000000b16057223 */ /* 0x000fca0000000005 */
[----:B------:R-:W-:-:S05]  /*6a80*/  F2FP.SATFINITE.E5M2.F32.PACK_AB_MERGE_C R5, RZ, R5, RZ ;  /* 0x00000005ff05723e */ /* 0x000fca00048060ff */
[----:B------:R0:W-:Y:S01]  /*6a90*/  @!P1 STG.E.U8 desc[UR14][R20.64+0x79], R5 ;  /* 0x0000790514009986 */ /* 0x0001e2000c10110e */
[----:B------:R-:W-:Y:S05]  /*6aa0*/  @P4 BRA `(.L_x_167) ;  /* 0x0000000000044947 */ /* 0x000fea0003800000 */
[----:B------:R2:W5:Y:S02]  /*6ab0*/  LDG.E.U8 R4, desc[UR14][R24.64+0x78] ;  /* 0x0000780e18047981 */ /* 0x000564000c1e1100 */
.L_x_167:
[----:B------:R-:W-:Y:S05]  /*6ac0*/  BSYNC B1 ;  /* 0x0000000000017941 */ /* 0x000fea0003800000 */
.L_x_166:
[----:B-----5:R-:W-:Y:S01]  /*6ad0*/  LOP3.LUT R4, R4, 0xff, RZ, 0xc0, !PT ;  /* 0x000000ff04047812 */ /* 0x020fe200078ec0ff */
[----:B------:R-:W-:Y:S01]  /*6ae0*/  BSSY B1, `(.L_x_168) ;  /* 0x000000b000017945 */ /* 0x000fe20003800000 */
[----:B------:R-:W-:Y:S02]  /*6af0*/  ISETP.LT.OR P2, PT, R6, 0x7a, !P2 ;  /* 0x0000007a0600780c */ /* 0x000fe40005741670 */
[----:B------:R-:W-:-:S05]  /*6b00*/  F2FP.F16.E5M2.UNPACK_B R4, R4 ;  /* 0x00000004ff04723e */ /* 0x000fca00020004ff */
[----:B------:R-:W-:-:S05]  /*6b10*/  HADD2.F32 R4, -RZ, R4.H0_H0 ;  /* 0x20000004ff047230 */ /* 0x000fca0000004100 */
[----:B------:R-:W-:-:S04]  /*6b20*/  FMUL R4, R4, R15 ;  /* 0x0000000f04047220 */ /* 0x000fc80000400000 */
[----:B------:R-:W-:-:S05]  /*6b30*/  FFMA R4, R23, R11, R4 ;  /* 0x0000000b17047223 */ /* 0x000fca0000000004 */
[----:B0-----:R-:W-:Y:S02]  /*6b40*/  F2FP.SATFINITE.E5M2.F32.PACK_AB_MERGE_C R5, RZ, R4, RZ ;  /* 0x00000004ff05723e */ /* 0x001fe400048060ff */
[----:B------:R-:W-:-:S03]  /*6b50*/  PRMT R4, RZ, 0x7610, R4 ;  /* 0x00007610ff047816 */ /* 0x000fc60000000004 */
[----:B------:R0:W-:Y:S01]  /*6b60*/  @!P4 STG.E.U8 desc[UR14][R18.64+0x78], R5 ;  /* 0x000078051200c986 */ /* 0x0001e2000c10110e */
[----:B------:R-:W-:Y:S05]  /*6b70*/  @P2 BRA `(.L_x_169) ;  /* 0x0000000000042947 */ /* 0x000fea0003800000 */
[----:B------:R0:W5:Y:S02]  /*6b80*/  LDG.E.U8 R4, desc[UR14][R24.64+0x79] ;  /* 0x0000790e18047981 */ /* 0x000164000c1e1100 */
.L_x_169:
[----:B------:R-:W-:Y:S05]  /*6b90*/  BSYNC B1 ;  /* 0x0000000000017941 */ /* 0x000fea0003800000 */
.L_x_168:
[----:B------:R-:W-:Y:S05]  /*6ba0*/  @P2 BRA `(.L_x_170) ;  /* 0x0000001000282947 */ /* 0x000fea0003800000 */
[----:B-----5:R-:W-:-:S04]  /*6bb0*/  LOP3.LUT R4, R4, 0xff, RZ, 0xc0, !PT ;  /* 0x000000ff04047812 */ /* 0x020fc800078ec0ff */
[----:B------:R-:W-:-:S05]  /*6bc0*/  F2FP.F16.E5M2.UNPACK_B R4, R4 ;  /* 0x00000004ff04723e */ /* 0x000fca00020004ff */
[----:B------:R-:W-:-:S05]  /*6bd0*/  HADD2.F32 R4, -RZ, R4.H0_H0 ;  /* 0x20000004ff047230 */ /* 0x000fca0000004100 */
[----:B0-----:R-:W-:-:S04]  /*6be0*/  FMUL R5, R4, R15 ;  /* 0x0000000f04057220 */ /* 0x001fc80000400000 */
[----:B------:R-:W-:-:S05]  /*6bf0*/  FFMA R5, R88, R11, R5 ;  /* 0x0000000b58057223 */ /* 0x000fca0000000005 */
[----:B------:R-:W-:-:S05]  /*6c00*/  F2FP.SATFINITE.E5M2.F32.PACK_AB_MERGE_C R5, RZ, R5, RZ ;  /* 0x00000005ff05723e */ /* 0x000fca00048060ff */
[----:B------:R0:W-:Y:S01]  /*6c10*/  STG.E.U8 desc[UR14][R18.64+0x79], R5 ;  /* 0x0000790512007986 */ /* 0x0001e2000c10110e */
[----:B------:R-:W-:Y:S05]  /*6c20*/  BRA `(.L_x_170) ;  /* 0x0000001000087947 */ /* 0x000fea0003800000 */
.L_x_41:
[----:B------:R-:W-:Y:S01]  /*6c30*/  ISETP.GE.AND P2, PT, R31, 0x1, PT ;  /* 0x000000011f00780c */ /* 0x000fe20003f46270 */
[-C--:B------:R-:W-:Y:S01]  /*6c40*/  FMUL R147, R147, R11.reuse ;  /* 0x0000000b93937220 */ /* 0x080fe20000400000 */
[-C--:B------:R-:W-:Y:S01]  /*6c50*/  FMUL R148, R148, R11.reuse ;  /* 0x0000000b94947220 */ /* 0x080fe20000400000 */
[----:B------:R-:W-:Y:S01]  /*6c60*/  ISETP.GE.AND P1, PT, R31, 0x9, PT ;  /* 0x000000091f00780c */ /* 0x000fe20003f26270 */
[-C--:B------:R-:W-:Y:S01]  /*6c70*/  FMUL R146, R146, R11.reuse ;  /* 0x0000000b92927220 */ /* 0x080fe20000400000 */
[C---:B------:R-:W-:Y:S01]  /*6c80*/  ISETP.LT.OR P5, PT, R6.reuse, 0x1, !P2 ;  /* 0x000000010600780c */ /* 0x040fe200057a1670 */
[-C--:B------:R-:W-:Y:S01]  /*6c90*/  FMUL R145, R145, R11.reuse ;  /* 0x0000000b91917220 */ /* 0x080fe20000400000 */
[----:B------:R-:W-:Y:S01]  /*6ca0*/  ISETP.LT.OR P4, PT, R6, 0x2, !P2 ;  /* 0x000000020600780c */ /* 0x000fe20005781670 */
[----:B------:R-:W-:Y:S01]  /*6cb0*/  FMUL R143, R143, R11 ;  /* 0x0000000b8f8f7220 */ /* 0x000fe20000400000 */
[----:B------:R-:W-:Y:S01]  /*6cc0*/  F2FP.SATFINITE.E5M2.F32.PACK_AB_MERGE_C R147, RZ, R147, RZ ;  /* 0x00000093ff93723e */ /* 0x000fe200048060ff */
[-C--:B------:R-:W-:Y:S01]  /*6cd0*/  FMUL R144, R144, R11.reuse ;  /* 0x0000000b90907220 */ /* 0x080fe20000400000 */
[----:B------:R-:W-:Y:S01]  /*6ce0*/  F2FP.SATFINITE.E5M2.F32.PACK_AB_MERGE_C R5, RZ, R148, RZ ;  /* 0x00000094ff05723e */ /* 0x000fe200048060ff */
[-C--:B------:R-:W-:Y:S01]  /*6cf0*/  FMUL R141, R141, R11.reuse ;  /* 0x0000000b8d8d7220 */ /* 0x080fe20000400000 */
[----:B------:R-:W-:Y:S01]  /*6d00*/  ISETP.LT.OR P6, PT, R6, 0x9, !P2 ;  /* 0x000000090600780c */ /* 0x000fe200057c1670 */
[-C--:B------:R-:W-:Y:S01]  /*6d10*/  FMUL R142, R142, R11.reuse ;  /* 0x0000000b8e8e7220 */ /* 0x080fe20000400000 */
[----:B------:R-:W-:Y:S01]  /*6d20*/  F2FP.SATFINITE.E5M2.F32.PACK_AB_MERGE_C R25, RZ, R146, RZ ;  /* 0x00000092ff19723e */ /* 0x000fe200048060ff */
[----:B------:R-:W-:Y:S01]  /*6d30*/  FMUL R140, R140, R11 ;  /* 0x0000000b8c8c7220 */ /* 0x000fe20000400000 */
[----:B------:R-:W-:Y:S01]  /*6d40*/  F2FP.SATFINITE.E5M2.F32.PACK_AB_MERGE_C R145, RZ, R145, RZ ;  /* 0x00000091ff91723e */ /* 0x000fe200048060ff */
[----:B------:R-:W-:Y:S01]  /*6d50*/  @!P5 STG.E.U8 desc[UR14][R20.64], R147 ;  /* 0x000000931400d986 */ /* 0x000fe2000c10110e */
[C---:B------:R-:W-:Y:S01]  /*6d60*/  ISETP.LT.OR P5, PT, R6.reuse, 0x2, !P1 ;  /* 0x000000020600780c */ /* 0x040fe20004fa1670 */
[----:B------:R-:W-:Y:S01]  /*6d70*/  FMUL R139, R139, R11 ;  /* 0x0000000b8b8b7220 */ /* 0x000fe20000400000 */
[----:B------:R-:W-:Y:S01]  /*6d80*/  F2FP.SATFINITE.E5M2.F32.PACK_AB_MERGE_C R143, RZ, R143, RZ ;  /* 0x0000008fff8f723e */ /* 0x000fe200048060ff */
[----:B------:R0:W-:Y:S01]  /*6d90*/  @!P4 STG.E.U8 desc[UR14][R20.64+0x1], R5 ;  /* 0x000001051400c986 */ /* 0x0001e2000c10110e */
[----:B------:R-:W-:Y:S01]  /*6da0*/  ISETP.LT.OR P4, PT, R6, 0x1, !P1 ;  /* 0x000000010600780c */ /* 0x000fe20004f81670 */
[----:B------:R-:W-:Y:S01]  /*6db0*/  FMUL R137, R137, R11 ;  /* 0x0000000b89897220 */ /* 0x000fe20000400000 */
[----:B------:R-:W-:Y:S01]  /*6dc0*/  F2FP.SATFINITE.E5M2.F32.PACK_AB_MERGE_C R141, RZ, R141, RZ ;  /* 0x0000008dff8d723e */ /* 0x000fe200048060ff */
[-C--:B------:R-:W-:Y:S01]  /*6dd0*/  FMUL R138, R138, R11.reuse ;  /* 0x0000000b8a8a7220 */ /* 0x080fe20000400000 */
[----:B------:R-:W-:Y:S01]  /*6de0*/  F2FP.SATFINITE.E5M2.F32.PACK_AB_MERGE_C R27, RZ, R142, RZ ;  /* 0x0000008eff1b723e */ /* 0x000fe200048060ff */
[----:B------:R-:W-:Y:S01]  /*6df0*/  FMUL R135, R135, R11 ;  /* 0x0000000b87877220 */ /* 0x000fe20000400000 */
[----:B------:R-:W-:Y:S01]  /*6e00*/  F2FP.SATFINITE.E5M2.F32.PACK_AB_MERGE_C R139, RZ, R139, RZ ;  /* 0x0000008bff8b723e */ /* 0x000fe200048060ff */
[----:B------:R-:W-:Y:S01]  /*6e10*/  FMUL R136, R136, R11 ;  /* 0x0000000b88887220 */ /* 0x000fe20000400000 */
[----:B------:R-:W-:Y:S01]  /*6e20*/  F2FP.SATFINITE.E5M2.F32.PACK_AB_MERGE_C R137, RZ, R137, RZ ;  /* 0x00000089ff89723e */ /* 0x000fe200048060ff */
[----:B------:R1:W-:Y:S01]  /*6e30*/  @!P5 STG.E.U8 desc[UR14][R18.64+0x1], R25 ;  /* 0x000001191200d986 */ /* 0x0003e2000c10110e */
[----:B------:R-:W-:Y:S01]  /*6e40*/  ISETP.LT.OR P5, PT, R6, 0xa, !P2 ;  /* 0x0000000a0600780c */ /* 0x000fe200057a1670 */
[-C--:B------:R-:W-:Y:S01]  /*6e50*/  FMUL R134, R134, R11.reuse ;  /* 0x0000000b86867220 */ /* 0x080fe20000400000 */
[----:B0-----:R-:W-:Y:S01]  /*6e60*/  F2FP.SATFINITE.E5M2.F32.PACK_AB_MERGE_C R5, RZ, R144, RZ ;  /* 0x00000090ff05723e */ /* 0x001fe200048060ff */
[----:B------:R-:W-:Y:S01]  /*6e70*/  @!P4 STG.E.U8 desc[UR14][R18.64], R145 ;  /* 0x000000911200c986 */ /* 0x000fe2000c10110e */
[C---:B------:R-:W-:Y:S01]  /*6e80*/  ISETP.LT.OR P4, PT, R6.reuse, 0x9, !P1 ;  /* 0x000000090600780c */ /* 0x040fe20004f81670 */
[----:B------:R-:W-:Y:S01]  /*6e90*/  FMUL R133, R133, R11 ;  /* 0x0000000b85857220 */ /* 0x000fe20000400000 */
[----:B------:R-:W-:Y:S01]  /*6ea0*/  F2FP.SATFINITE.E5M2.F32.PACK_AB_MERGE_C R135, RZ, R135, RZ ;  /* 0x00000087ff87723e */ /* 0x000fe200048060ff */
[----:B------:R-:W-:Y:S01]  /*6eb0*/  @!P6 STG.E.U8 desc[UR14][R20.64+0x8], R143 ;  /* 0x0000088f1400e986 */ /* 0x000fe2000c10110e */
[----:B------:R-:W-:Y:S01]  /*6ec0*/  ISETP.LT.OR P6, PT, R6, 0xa, !P1 ;  /* 0x0000000a0600780c */ /* 0x000fe20004fc1670 */
[----:B------:R-:W-:Y:S01]  /*6ed0*/  FMUL R131, R131, R11 ;  /* 0x0000000b83837220 */ /* 0x000fe20000400000 */
[----:B------:R-:W-:Y:S01]  /*6ee0*/  F2FP.SATFINITE.E5M2.F32.PACK_AB_MERGE_C R133, RZ, R133, RZ ;  /* 0x00000085ff85723e */ /* 0x000fe200048060ff */
[-C--:B------:R-:W-:Y:S01]  /*6ef0*/  FMUL R132, R132, R11.reuse ;  /* 0x0000000b84847220 */ /* 0x080fe20000400000 */
[----:B-1----:R-:W-:Y:S01]  /*6f00*/  F2FP.SATFINITE.E5M2.F32.PACK_AB_MERGE_C R25, RZ, R140, RZ ;  /* 0x0000008cff19723e */ /* 0x002fe200048060ff */
[----:B------:R0:W-:Y:S01]  /*6f10*/  @!P5 STG.E.U8 desc[UR14][R20.64+0x9], R5 ;  /* 0x000009051400d986 */ /* 0x0001e2000c10110e */
[C---:B------:R-:W-:Y:S01]  /*6f20*/  ISETP.LT.OR P5, PT, R6.reuse, 0x12, !P2 ;  /* 0x000000120600780c */ /* 0x040fe200057a1670 */
[----:B------:R-:W-:Y:S01]  /*6f30*/  FMUL R129, R129, R11 ;  /* 0x0000000b81817220 */ /* 0x000fe20000400000 */
[----:B------:R-:W-:Y:S01]  /*6f40*/  F2FP.SATFINITE.E5M2.F32.PACK_AB_MERGE_C R131, RZ, R131, RZ ;  /* 0x00000083ff83723e */ /* 0x000fe200048060ff */
[----:B------:R-:W-:Y:S01]  /*6f50*/  @!P4 STG.E.U8 desc[UR14][R18.64+0x8], R141 ;  /* 0x0000088d1200c986 */ /* 0x000fe2000c10110e */
[----:B------:R-:W-:Y:S01]  /*6f60*/  ISETP.LT.OR P4, PT, R6, 0x11, !P2 ;  /* 0x000000110600780c */ /* 0x000fe20005781670 */
[----:B------:R-:W-:Y:S01]  /*6f70*/  FMUL R130, R130, R11 ;  /* 0x0000000b82827220 */ /* 0x000fe20000400000 */
[----:B------:R-:W-:Y:S01]  /*6f80*/  F2FP.SATFINITE.E5M2.F32.PACK_AB_MERGE_C R129, RZ, R129, RZ ;  /* 0x00000081ff81723e */ /* 0x000fe200048060ff */
[----:B------:R1:W-:Y:S01]  /*6f90*/  @!P6 STG.E.U8 desc[UR14][R18.64+0x9], R27 ;  /* 0x0000091b1200e986 */ /* 0x0003e2000c10110e */
[----:B------:R-:W-:Y:S01]  /*6fa0*/  ISETP.LT.OR P6, PT, R6, 0x11, !P1 ;  /* 0x000000110600780c */ /* 0x000fe20004fc1670 */
[-C--:B------:R-:W-:Y:S01]  /*6fb0*/  FMUL R128, R128, R11.reuse ;  /* 0x0000000b80807220 */ /* 0x080fe20000400000 */
[-C--:B------:R-:W-:Y:S01]  /*6fc0*/  FMUL R127, R127, R11.reuse ;  /* 0x0000000b7f7f7220 */ /* 0x080fe20000400000 */
[----:B0-----:R-:W-:Y:S01]  /*6fd0*/  F2FP.SATFINITE.E5M2.F32.PACK_AB_MERGE_C R5, RZ, R138, RZ ;  /* 0x0000008aff05723e */ /* 0x001fe200048060ff */
[-C--:B------:R-:W-:Y:S01]  /*6fe0*/  FMUL R125, R125, R11.reuse ;  /* 0x0000000b7d7d7220 */ /* 0x080fe20000400000 */
[----:B------:R0:W-:Y:S01]  /*6ff0*/  @!P5 STG.E.U8 desc[UR14][R20.64+0x11], R25 ;  /* 0x000011191400d986 */ /* 0x0001e2000c10110e */
[----:B------:R-:W-:Y:S01]  /*7000*/  ISETP.LT.OR P5, PT, R6, 0x12, !P1 ;  /* 0x000000120600780c */ /* 0x000fe20004fa1670 */
[----:B------:R-:W-:Y:S01]  /*7010*/  FMUL R126, R126, R11 ;  /* 0x0000000b7e7e7220 */ /* 0x000fe20000400000 */
[----:B------:R-:W-:Y:S01]  /*7020*/  F2FP.SATFINITE.E5M2.F32.PACK_AB_MERGE_C R127, RZ, R127, RZ ;  /* 0x0000007fff7f723e */ /* 0x000fe200048060ff */
[----:B------:R-:W-:Y:S01]  /*7030*/  @!P4 STG.E.U8 desc[UR14][R20.64+0x10], R139 ;  /* 0x0000108b1400c986 */ /* 0x000fe2000c10110e */
[C---:B------:R-:W-:Y:S01]  /*7040*/  ISETP.LT.OR P4, PT, R6.reuse, 0x19, !P2 ;  /* 0x000000190600780c */ /* 0x040fe20005781670 */
[-C--:B------:R-:W-:Y:S01]  /*7050*/  FMUL R123, R123, R11.reuse ;  /* 0x0000000b7b7b7220 */ /* 0x080fe20000400000 */
[----:B-1----:R-:W-:Y:S01]  /*7060*/  F2FP.SATFINITE.E5M2.F32.PACK_AB_MERGE_C R27, RZ, R136, RZ ;  /* 0x00000088ff1b723e */ /* 0x002fe200048060ff */
[----:B------:R-:W-:Y:S01]  /*7070*/  @!P6 STG.E.U8 desc[UR14][R18.64+0x10], R137 ;  /* 0x000010891200e986 */ /* 0x000fe2000c10110e */
[----:B------:R-:W-:Y:S01]  /*7080*/  ISETP.LT.OR P6, PT, R6, 0x1a, !P2 ;  /* 0x0000001a0600780c */ /* 0x000fe200057c1670 */
[----:B------:R-:W-:Y:S01]  /*7090*/  FMUL R124, R124, R11 ;  /* 0x0000000b7c7c7220 */ /* 0x000fe20000400000 */
[----:B------:R-:W-:Y:S01]  /*70a0*/  F2FP.SATFINITE.E5M2.F32.PACK_AB_MERGE_C R125, RZ, R125, RZ ;  /* 0x0000007dff7d723e */ /* 0x000fe200048060ff */
[-C--:B------:R-:W-:Y:S01]  /*70b0*/  FMUL R122, R122, R11.reuse ;  /* 0x0000000b7a7a7220 */ /* 0x080fe20000400000 */
[----:B0-----:R-:W-:Y:S01]  /*70c0*/  F2FP.SATFINITE.E5M2.F32.PACK_AB_MERGE_C R25, RZ, R134, RZ ;  /* 0x00000086ff19723e */ /* 0x001fe200048060ff */
[----:B------:R0:W-:Y:S01]  /*70d0*/  @!P5 STG.E.U8 desc[UR14][R18.64+0x11], R5 ;  /* 0x000011051200d986 */ /* 0x0001e2000c10110e */
[C---:B------:R-:W-:Y:S01]  /*70e0*/  ISETP.LT.OR P5, PT, R6.reuse, 0x1a, !P1 ;  /* 0x0000001a0600780c */ /* 0x040fe20004fa1670 */
        /* <DEDUP_REMOVED lines=11> */
[----:B0-----:R-:W-:Y:S01]  /*71a0*/  F2FP.SATFINITE.E5M2.F32.PACK_AB_MERGE_C R5, RZ, R132, RZ ;  /* 0x00000084ff05723e */ /* 0x001fe200048060ff */
[----:B------:R0:W-:Y:S01]  /*71b0*/  @!P5 STG.E.U8 desc[UR14][R18.64+0x19], R25 ;  /* 0x000019191200d986 */ /* 0x0001e2000c10110e */
[----:B------:R-:W-:Y:S01]  /*71c0*/  ISETP.LT.OR P5, PT, R6, 0x22, !P2 ;  /* 0x000000220600780c */ /* 0x000fe200057a1670 */
[----:B------:R-:W-:Y:S01]  /*71d0*/  FMUL R118, R118, R11 ;  /* 0x0000000b76767220 */ /* 0x000fe20000400000 */
[----:B------:R-:W-:Y:S01]  /*71e0*/  F2FP.SATFINITE.E5M2.F32.PACK_AB_MERGE_C R117, RZ, R117, RZ ;  /* 0x00000075ff75723e */ /* 0x000fe200048060ff */
[----:B------:R-:W-:Y:S01]  /*71f0*/  @!P4 STG.E.U8 desc[UR14][R18.64+0x18], R133 ;  /* 0x000018851200c986 */ /* 0x000fe2000c10110e */
[----:B------:R-:W-:Y:S01]  /*7200*/  ISETP.LT.OR P4, PT, R6, 0x21, !P1 ;  /* 0x000000210600780c */ /* 0x000fe20004f81670 */
[-C--:B------:R-:W-:Y:S01]  /*7210*/  FMUL R116, R116, R11.reuse ;  /* 0x0000000b74747220 */ /* 0x080fe20000400000 */
[----:B-1----:R-:W-:Y:S01]  /*7220*/  F2FP.SATFINITE.E5M2.F32.PACK_AB_MERGE_C R27, RZ, R130, RZ ;  /* 0x00000082ff1b723e */ /* 0x002fe200048060ff */
[----:B------:R-:W-:Y:S01]  /*7230*/  @!P6 STG.E.U8 desc[UR14][R20.64+0x20], R131 ;  /* 0x000020831400e986 */ /* 0x000fe2000c10110e */
[----:B------:R-:W-:Y:S01]  /*7240*/  ISETP.LT.OR P6, PT, R6, 0x22, !P1 ;  /* 0x000000220600780c */ /* 0x000fe20004fc1670 */
[-C--:B------:R-:W-:Y:S01]  /*7250*/  FMUL R115, R115, R11.reuse ;  /* 0x0000000b73737220 */ /* 0x080fe20000400000 */
[-C--:B------:R-:W-:Y:S01]  /*7260*/  FMUL R113, R113, R11.reuse ;  /* 0x0000000b71717220 */ /* 0x080fe20000400000 */
[----:B0-----:R-:W-:Y:S01]  /*7270*/  F2FP.SATFINITE.E5M2.F32.PACK_AB_MERGE_C R25, RZ, R128, RZ ;  /* 0x00000080ff19723e */ /* 0x001fe200048060ff */
[-C--:B------:R-:W-:Y:S01]  /*7280*/  FMUL R114, R114, R11.reuse ;  /* 0x0000000b72727220 */ /* 0x080fe20000400000 */
        /* <DEDUP_REMOVED lines=33> */
[C---:B------:R-:W-:Y:S01]  /*74a0*/  ISETP.LT.OR P4, PT, R6.reuse, 0x31, !P1 ;  /* 0x000000310600780c */ /* 0x040fe20004f81670 */
[-C--:B------:R-:W-:Y:S01]  /*74b0*/  FMUL R103, R103, R11.reuse ;  /* 0x0000000b67677220 */ /* 0x080fe20000400000 */
[-C--:B------:R-:W-:Y:S01]  /*74c0*/  FMUL R101, R101, R11.reuse ;  /* 0x0000000b65657220 */ /* 0x080fe20000400000 */
        /* <DEDUP_REMOVED lines=15> */
[C---:B------:R-:W-:Y:S01]  /*75c0*/  ISETP.LT.OR P6, PT, R6.reuse, 0x3a, !P1 ;  /* 0x0000003a0600780c */ /* 0x040fe20004fc1670 */
        /* <DEDUP_REMOVED lines=20> */
[-C--:B------:R-:W-:Y:S01]  /*7710*/  FMUL R92, R92, R11.reuse ;  /* 0x0000000b5c5c7220 */ /* 0x080fe20000400000 */
[-C--:B------:R-:W-:Y:S01]  /*7720*/  FMUL R89, R89, R11.reuse ;  /* 0x0000000b59597220 */ /* 0x080fe20000400000 */
        /* <DEDUP_REMOVED lines=19> */
[----:B------:R-:W-:-:S02]  /*7860*/  ISETP.LT.OR P6, PT, R6, 0x51, !P2 ;  /* 0x000000510600780c */ /* 0x000fc400057c1670 */
[----:B------:R-:W-:Y:S02]  /*7870*/  F2FP.SATFINITE.E5M2.F32.PACK_AB_MERGE_C R23, RZ, R23, RZ ;  /* 0x00000017ff17723e */ /* 0x000fe400048060ff */
[----:B0-----:R-:W-:Y:S01]  /*7880*/  F2FP.SATFINITE.E5M2.F32.PACK_AB_MERGE_C R5, RZ, R108, RZ ;  /* 0x0000006cff05723e */ /* 0x001fe200048060ff */
[----:B------:R0:W-:Y:S01]  /*7890*/  @!P5 STG.E.U8 desc[UR14][R18.64+0x49], R25 ;  /* 0x000049191200d986 */ /* 0x0001e2000c10110e */
[----:B------:R-:W-:-:S03]  /*78a0*/  ISETP.LT.OR P5, PT, R6, 0x52, !P2 ;  /* 0x000000520600780c */ /* 0x000fc600057a1670 */
[----:B------:R-:W-:Y:S01]  /*78b0*/  @!P4 STG.E.U8 desc[UR14][R18.64+0x48], R109 ;  /* 0x0000486d1200c986 */ /* 0x000fe2000c10110e */
[C---:B------:R-:W-:Y:S02]  /*78c0*/  ISETP.LT.OR P4, PT, R6.reuse, 0x51, !P1 ;  /* 0x000000510600780c */ /* 0x040fe40004f81670 */
[----:B-1----:R-:W-:Y:S01]  /*78d0*/  F2FP.SATFINITE.E5M2.F32.PACK_AB_MERGE_C R27, RZ, R106, RZ ;  /* 0x0000006aff1b723e */ /* 0x002fe200048060ff */
[----:B------:R-:W-:Y:S01]  /*78e0*/  @!P6 STG.E.U8 desc[UR14][R20.64+0x50], R107 ;  /* 0x0000506b1400e986 */ /* 0x000fe2000c10110e */
[----:B------:R-:W-:Y:S02]  /*78f0*/  ISETP.LT.OR P6, PT, R6, 0x52, !P1 ;  /* 0x000000520600780c */ /* 0x000fe40004fc1670 */
[----:B0-----:R-:W-:-:S03]  /*7900*/  F2FP.SATFINITE.E5M2.F32.PACK_AB_MERGE_C R25, RZ, R104, RZ ;  /* 0x00000068ff19723e */ /* 0x001fc600048060ff */
[----:B------:R0:W-:Y:S01]  /*7910*/  @!P5 STG.E.U8 desc[UR14][R20.64+0x51], R5 ;  /* 0x000051051400d986 */ /* 0x0001e2000c10110e */
[----:B------:R-:W-:-:S03]  /*7920*/  ISETP.LT.OR P5, PT, R6, 0x5a, !P2 ;  /* 0x0000005a0600780c */ /* 0x000fc600057a1670 */
[----:B------:R-:W-:Y:S01]  /*7930*/  @!P4 STG.E.U8 desc[UR14][R18.64+0x50], R105 ;  /* 0x000050691200c986 */ /* 0x000fe2000c10110e */
[----:B------:R-:W-:-:S03]  /*7940*/  ISETP.LT.OR P4, PT, R6, 0x59, !P2 ;  /* 0x000000590600780c */ /* 0x000fc60005781670 */
[----:B------:R1:W-:Y:S01]  /*7950*/  @!P6 STG.E.U8 desc[UR14][R18.64+0x51], R27 ;  /* 0x0000511b1200e986 */ /* 0x0003e2000c10110e */
[----:B------:R-:W-:Y:S02]  /*7960*/  ISETP.LT.OR P6, PT, R6, 0x59, !P1 ;  /* 0x000000590600780c */ /* 0x000fe40004fc1670 */
[----:B0-----:R-:W-:-:S03]  /*7970*/  F2FP.SATFINITE.E5M2.F32.PACK_AB_MERGE_C R5, RZ, R102, RZ ;  /* 0x00000066ff05723e */ /* 0x001fc600048060ff */
        /* <DEDUP_REMOVED lines=31> */
[C---:B------:R-:W-:Y:S02]  /*7b70*/  ISETP.LT.OR P5, PT, R6.reuse, 0x79, !P2 ;  /* 0x000000790600780c */ /* 0x040fe400057a1670 */
[C---:B------:R-:W-:Y:S01]  /*7b80*/  ISETP.LT.OR P2, PT, R6.reuse, 0x7a, !P2 ;  /* 0x0000007a0600780c */ /* 0x040fe20005741670 */
[----:B------:R2:W-:Y:S01]  /*7b90*/  @!P4 STG.E.U8 desc[UR14][R20.64+0x70], R91 ;  /* 0x0000705b1400c986 */ /* 0x0005e2000c10110e */
[C---:B------:R-:W-:Y:S02]  /*7ba0*/  ISETP.LT.OR P4, PT, R6.reuse, 0x72, !P1 ;  /* 0x000000720600780c */ /* 0x040fe40004f81670 */
[----:B-1----:R-:W-:Y:S01]  /*7bb0*/  F2FP.SATFINITE.E5M2.F32.PACK_AB_MERGE_C R27, RZ, R88, RZ ;  /* 0x00000058ff1b723e */ /* 0x002fe200048060ff */
[----:B------:R2:W-:Y:S01]  /*7bc0*/  @!P6 STG.E.U8 desc[UR14][R18.64+0x70], R89 ;  /* 0x000070591200e986 */ /* 0x0005e2000c10110e */
[C---:B------:R-:W-:Y:S02]  /*7bd0*/  ISETP.LT.OR P6, PT, R6.reuse, 0x79, !P1 ;  /* 0x000000790600780c */ /* 0x040fe40004fc1670 */
[----:B------:R-:W-:-:S02]  /*7be0*/  ISETP.LT.OR P1, PT, R6, 0x7a, !P1 ;  /* 0x0000007a0600780c */ /* 0x000fc40004f21670 */
[----:B0-----:R-:W-:-:S05]  /*7bf0*/  F2FP.SATFINITE.E5M2.F32.PACK_AB_MERGE_C R25, RZ, R22, RZ ;  /* 0x00000016ff19723e */ /* 0x001fca00048060ff */
[----:B------:R2:W-:Y:S04]  /*7c00*/  @!P4 STG.E.U8 desc[UR14][R18.64+0x71], R5 ;  /* 0x000071051200c986 */ /* 0x0005e8000c10110e */
[----:B------:R2:W-:Y:S04]  /*7c10*/  @!P5 STG.E.U8 desc[UR14][R20.64+0x78], R17 ;  /* 0x000078111400d986 */ /* 0x0005e8000c10110e */
[----:B------:R2:W-:Y:S04]  /*7c20*/  @!P2 STG.E.U8 desc[UR14][R20.64+0x79], R25 ;  /* 0x000079191400a986 */ /* 0x0005e8000c10110e */
[----:B------:R2:W-:Y:S04]  /*7c30*/  @!P6 STG.E.U8 desc[UR14][R18.64+0x78], R23 ;  /* 0x000078171200e986 */ /* 0x0005e8000c10110e */
[----:B------:R2:W-:Y:S02]  /*7c40*/  @!P1 STG.E.U8 desc[UR14][R18.64+0x79], R27 ;  /* 0x0000791b12009986 */ /* 0x0005e4000c10110e */
.L_x_170:
[----:B------:R-:W-:Y:S05]  /*7c50*/  BSYNC B0 ;  /* 0x0000000000007941 */ /* 0x000fea0003800000 */
.L_x_40:
[C---:B------:R-:W-:Y:S01]  /*7c60*/  LEA R2, P1, R8.reuse, R2, 0x1 ;  /* 0x0000000208027211 */ /* 0x040fe200078208ff */
[----:B------:R-:W-:Y:S01]  /*7c70*/  ULDC.64 UR6, c[0x0][0x650] ;  /* 0x0001940000067ab9 */ /* 0x000fe20000000a00 */
[----:B-----5:R-:W-:Y:S01]  /*7c80*/  IMAD.U32 R4, RZ, RZ, UR12 ;  /* 0x0000000cff047e24 */ /* 0x020fe2000f8e00ff */
[----:B--2---:R-:W-:Y:S01]  /*7c90*/  PRMT R17, RZ, 0x7610, R17 ;  /* 0x00007610ff117816 */ /* 0x004fe20000000011 */
[----:B------:R-:W-:Y:S01]  /*7ca0*/  IMAD.MOV.U32 R6, RZ, RZ, -0x1 ;  /* 0xffffffffff067424 */ /* 0x000fe200078e00ff */
[----:B------:R-:W-:Y:S01]  /*7cb0*/  LEA.HI.X R3, R8, R3, R0, 0x1, P1 ;  /* 0x0000000308037211 */ /* 0x000fe200008f0c00 */
[----:B------:R2:W-:Y:S01]  /*7cc0*/  SYNCS.ARRIVE.TRANS64.A1T0 RZ, [R4+UR22], RZ ;  /* 0x000000ff04ff79a7 */ /* 0x0005e20008100016 */
[----:B------:R-:W-:Y:S01]  /*7cd0*/  ISETP.GE.U32.AND P1, PT, R2, UR6, PT ;  /* 0x0000000602007c0c */ /* 0x000fe2000bf26070 */
[----:B0-----:R-:W-:-:S03]  /*7ce0*/  IMAD.MOV.U32 R5, RZ, RZ, -0x1 ;  /* 0xffffffffff057424 */ /* 0x001fc600078e00ff */
[----:B------:R-:W-:Y:S01]  /*7cf0*/  ISETP.GE.U32.AND.EX P1, PT, R3, UR7, PT, P1 ;  /* 0x0000000703007c0c */ /* 0x000fe2000bf26110 */
[----:B--2---:R-:W-:-:S12]  /*7d00*/  IMAD.MOV.U32 R4, RZ, RZ, -0x1 ;  /* 0xffffffffff047424 */ /* 0x004fd800078e00ff */
[----:B------:R-:W-:Y:S05]  /*7d10*/  @P1 BRA `(.L_x_171) ;  /* 0x0000000400601947 */ /* 0x000fea0003800000 */
[----:B------:R-:W0:Y:S01]  /*7d20*/  S2R R28, SR_CTAID.X ;  /* 0x00000000001c7919 */ /* 0x000e220000002500 */
[----:B------:R-:W2:Y:S01]  /*7d30*/  LDC.64 R22, c[0x0][0x628] ;  /* 0x00018a00ff167b82 */ /* 0x000ea20000000a00 */
[----:B------:R-:W-:Y:S01]  /*7d40*/  ULDC UR6, c[0x0][0x150] ;  /* 0x0000540000067ab9 */ /* 0x000fe20000000800 */
[----:B-1--4-:R-:W-:Y:S01]  /*7d50*/  IMAD.MOV.U32 R20, RZ, RZ, R2 ;  /* 0x000000ffff147224 */ /* 0x012fe200078e0002 */
[----:B------:R-:W1:Y:S01]  /*7d60*/  S2R R30, SR_CTAID.Y ;  /* 0x00000000001e7919 */ /* 0x000e620000002600 */
[----:B------:R-:W-:-:S04]  /*7d70*/  IMAD.MOV.U32 R21, RZ, RZ, R3 ;  /* 0x000000ffff157224 */ /* 0x000fc800078e0003 */
[----:B------:R-:W4:Y:S08]  /*7d80*/  LDC R31, c[0x0][0x144] ;  /* 0x00005100ff1f7b82 */ /* 0x000f300000000800 */
[----:B------:R-:W1:Y:S08]  /*7d90*/  LDC R6, c[0x0][0x630] ;  /* 0x00018c00ff067b82 */ /* 0x000e700000000800 */
[----:B------:R-:W1:Y:S01]  /*7da0*/  LDC.64 R26, c[0x0][0x620] ;  /* 0x00018800ff1a7b82 */ /* 0x000e620000000a00 */
[----:B--2---:R-:W-:-:S04]  /*7db0*/  ISETP.NE.U32.AND P1, PT, R22, RZ, PT ;  /* 0x000000ff1600720c */ /* 0x004fc80003f25070 */
[----:B------:R-:W-:Y:S02]  /*7dc0*/  ISETP.NE.AND.EX P1, PT, R23, RZ, PT, P1 ;  /* 0x000000ff1700720c */ /* 0x000fe40003f25310 */
[----:B0-----:R-:W-:-:S05]  /*7dd0*/  I2FP.F32.U32 R4, R28 ;  /* 0x0000001c00047245 */ /* 0x001fca0000201000 */
[----:B------:R-:W-:-:S04]  /*7de0*/  FMUL R4, R4, UR6 ;  /* 0x0000000604047c20 */ /* 0x000fc80008400000 */
[----:B------:R0:W2:Y:S02]  /*7df0*/  F2I.U32.TRUNC.NTZ R29, R4 ;  /* 0x00000004001d7305 */ /* 0x0000a4000020f000 */
[----:B----4-:R-:W-:Y:S05]  /*7e00*/  @!P1 BRA `(.L_x_172) ;  /* 0x0000000000289947 */ /* 0x010fea0003800000 */
[----:B------:R-:W4:Y:S02]  /*7e10*/  LDC R5, c[0x0][0x634] ;  /* 0x00018d00ff057b82 */ /* 0x000f240000000800 */
[----:B----4-:R-:W-:-:S05]  /*7e20*/  IADD3 R17, P1, R2, R5, RZ ;  /* 0x0000000502117210 */ /* 0x010fca0007f3e0ff */
[----:B---3--:R-:W-:-:S04]  /*7e30*/  IMAD.X R25, RZ, RZ, R3, P1 ;  /* 0x000000ffff197224 */ /* 0x008fc800008e0603 */
[----:B0-----:R-:W-:-:S04]  /*7e40*/  IMAD.WIDE.U32 R4, R25, R22, RZ ;  /* 0x0000001619047225 */ /* 0x001fc800078e00ff */
[----:B------:R-:W-:-:S04]  /*7e50*/  IMAD.WIDE.U32 R18, P1, R17, R23, R4 ;  /* 0x0000001711127225 */ /* 0x000fc80007820004 */
[----:B------:R-:W-:-:S04]  /*7e60*/  IMAD.WIDE.U32 R4, R17, R22, RZ ;  /* 0x0000001611047225 */ /* 0x000fc800078e00ff */
[----:B------:R-:W-:Y:S01]  /*7e70*/  IMAD.X R21, RZ, RZ, RZ, P1 ;  /* 0x000000ffff157224 */ /* 0x000fe200008e06ff */
[----:B------:R-:W-:Y:S01]  /*7e80*/  IADD3 RZ, P1, R5, R18, RZ ;  /* 0x0000001205ff7210 */ /* 0x000fe20007f3e0ff */
[----:B------:R-:W-:-:S04]  /*7e90*/  IMAD.MOV.U32 R20, RZ, RZ, R19 ;  /* 0x000000ffff147224 */ /* 0x000fc800078e0013 */
[----:B------:R-:W-:-:S08]  /*7ea0*/  IMAD.WIDE.U32.X R20, R25, R23, R20, P1 ;  /* 0x0000001719147225 */ /* 0x000fd000008e0414 */
.L_x_172:
[----:B------:R-:W4:Y:S01]  /*7eb0*/  LDC.64 R34, c[0x0][0x640] ;  /* 0x00019000ff227b82 */ /* 0x000f220000000a00 */
[-C--:B-1-3--:R-:W-:Y:S01]  /*7ec0*/  SHF.R.U64 R24, R20, R6.reuse, R21 ;  /* 0x0000000614187219 */ /* 0x08afe20000001215 */
[----:B--2---:R-:W-:Y:S01]  /*7ed0*/  IMAD.MOV R29, RZ, RZ, -R29 ;  /* 0x000000ffff1d7224 */ /* 0x004fe200078e0a1d */
[----:B0-----:R-:W-:Y:S01]  /*7ee0*/  SHF.R.U32.HI R4, RZ, R6, R21 ;  /* 0x00000006ff047219 */ /* 0x001fe20000011615 */
[----:B------:R-:W-:Y:S01]  /*7ef0*/  ULDC UR6, c[0x0][0x154] ;  /* 0x0000550000067ab9 */ /* 0x000fe20000000800 */
[----:B------:R-:W-:Y:S01]  /*7f00*/  IADD3 R17, P1, RZ, -R24, RZ ;  /* 0x80000018ff117210 */ /* 0x000fe20007f3e0ff */
[----:B------:R-:W-:Y:S02]  /*7f10*/  IMAD R29, R31, R29, R28 ;  /* 0x0000001d1f1d7224 */ /* 0x000fe400078e021c */
[----:B------:R-:W0:Y:S01]  /*7f20*/  LDC R18, c[0x0][0x618] ;  /* 0x00018600ff127b82 */ /* 0x000e220000000800 */
[----:B------:R-:W-:Y:S02]  /*7f30*/  IMAD.MOV.U32 R19, RZ, RZ, -0x1 ;  /* 0xffffffffff137424 */ /* 0x000fe400078e00ff */
[----:B------:R-:W-:-:S02]  /*7f40*/  IMAD.X R5, RZ, RZ, ~R4, P1 ;  /* 0x000000ffff057224 */ /* 0x000fc400008e0e04 */
[----:B------:R-:W-:Y:S02]  /*7f50*/  IMAD.MOV.U32 R21, RZ, RZ, 0x1 ;  /* 0x00000001ff157424 */ /* 0x000fe400078e00ff */
[-C--:B------:R-:W-:Y:S01]  /*7f60*/  IMAD R6, R5, R26.reuse, RZ ;  /* 0x0000001a05067224 */ /* 0x080fe200078e02ff */
[----:B------:R-:W1:Y:S01]  /*7f70*/  LDC R20, c[0x0][0x608] ;  /* 0x00018200ff147b82 */ /* 0x000e620000000800 */
[----:B------:R-:W-:-:S04]  /*7f80*/  IMAD.WIDE.U32 R4, R17, R26, R2 ;  /* 0x0000001a11047225 */ /* 0x000fc800078e0002 */
[----:B------:R-:W-:Y:S01]  /*7f90*/  IMAD R17, R17, R27, R6 ;  /* 0x0000001b11117224 */ /* 0x000fe200078e0206 */
[----:B------:R-:W-:Y:S02]  /*7fa0*/  I2FP.F32.U32 R6, R30 ;  /* 0x0000001e00067245 */ /* 0x000fe40000201000 */
[----:B------:R-:W2:Y:S01]  /*7fb0*/  LDC R32, c[0x0][0x658] ;  /* 0x00019600ff207b82 */ /* 0x000ea20000000800 */
[----:B------:R-:W-:Y:S01]  /*7fc0*/  IMAD.IADD R5, R5, 0x1, R17 ;  /* 0x0000000105057824 */ /* 0x000fe200078e0211 */
[----:B----4-:R-:W-:Y:S01]  /*7fd0*/  ISETP.NE.U32.AND P1, PT, R34, RZ, PT ;  /* 0x000000ff2200720c */ /* 0x010fe20003f25070 */
[----:B------:R-:W-:-:S03]  /*7fe0*/  FMUL R17, R6, UR6 ;  /* 0x0000000606117c20 */ /* 0x000fc60008400000 */
[----:B------:R-:W-:Y:S01]  /*7ff0*/  ISETP.NE.AND.EX P1, PT, R35, RZ, PT, P1 ;  /* 0x000000ff2300720c */ /* 0x000fe20003f25310 */
[----:B------:R3:W4:Y:S01]  /*8000*/  F2I.U32.TRUNC.NTZ R25, R17 ;  /* 0x0000001100197305 */ /* 0x000722000020f000 */
[----:B------:R-:W3:Y:S01]  /*8010*/  LDC R27, c[0x0][0x148] ;  /* 0x00005200ff1b7b82 */ /* 0x000ee20000000800 */
[-CC-:B0-----:R-:W-:Y:S02]  /*8020*/  SHF.R.U64 R22, R4, R18.reuse, R5.reuse ;  /* 0x0000001204167219 */ /* 0x181fe40000001205 */
[----:B------:R-:W-:-:S05]  /*8030*/  SHF.R.U32.HI R5, RZ, R18, R5 ;  /* 0x00000012ff057219 */ /* 0x000fca0000011605 */
[----:B------:R-:W0:Y:S01]  /*8040*/  LDC R28, c[0x0][0x600] ;  /* 0x00018000ff1c7b82 */ /* 0x000e220000000800 */
[-CC-:B-1----:R-:W-:Y:S02]  /*8050*/  SHF.R.U64 R6, R22, R20.reuse, R5.reuse ;  /* 0x0000001416067219 */ /* 0x182fe40000001205 */
[----:B------:R-:W-:-:S05]  /*8060*/  SHF.R.U32.HI R5, RZ, R20, R5 ;  /* 0x00000014ff057219 */ /* 0x000fca0000011605 */
[----:B------:R-:W1:Y:S01]  /*8070*/  LDC R33, c[0x0][0x648] ;  /* 0x00019200ff217b82 */ /* 0x000e620000000800 */
[-CC-:B--2---:R-:W-:Y:S02]  /*8080*/  SHF.R.U64 R26, R6, R32.reuse, R5.reuse ;  /* 0x00000020061a7219 */ /* 0x184fe40000001205 */
[-C--:B------:R-:W-:Y:S02]  /*8090*/  SHF.L.U32 R19, R19, R32.reuse, RZ ;  /* 0x0000002013137219 */ /* 0x080fe400000006ff */
[-C--:B------:R-:W-:Y:S01]  /*80a0*/  SHF.R.U32.HI R5, RZ, R32.reuse, R5 ;  /* 0x00000020ff057219 */ /* 0x080fe20000011605 */
[----:B------:R-:W-:Y:S01]  /*80b0*/  IMAD.MOV.U32 R4, RZ, RZ, R26 ;  /* 0x000000ffff047224 */ /* 0x000fe200078e001a */
[----:B------:R-:W-:Y:S01]  /*80c0*/  SHF.L.U32 R32, R21, R32, RZ ;  /* 0x0000002015207219 */ /* 0x000fe200000006ff */
[----:B------:R-:W2:Y:S01]  /*80d0*/  LDC R36, c[0x0][0x638] ;  /* 0x00018e00ff247b82 */ /* 0x000ea20000000800 */
[----:B------:R-:W-:-:S07]  /*80e0*/  LOP3.LUT R31, RZ, R19, RZ, 0x33, !PT ;  /* 0x00000013ff1f7212 */ /* 0x000fce00078e33ff */
[----:B------:R-:W0:Y:S01]  /*80f0*/  LDC R37, c[0x0][0x610] ;  /* 0x00018400ff257b82 */ /* 0x000e220000000800 */
[----:B----4-:R-:W-:Y:S05]  /*8100*/  @!P1 BRA `(.L_x_173) ;  /* 0x0000000000289947 */ /* 0x010fea0003800000 */
[----:B---3--:R-:W3:Y:S02]  /*8110*/  LDC R17, c[0x0][0x64c] ;  /* 0x00019300ff117b82 */ /* 0x008ee40000000800 */
        /* <DEDUP_REMOVED lines=9> */
.L_x_173:
[----:B-1----:R-:W-:Y:S01]  /*81b0*/  SHF.R.U64 R4, R4, R33, R5 ;  /* 0x0000002104047219 */ /* 0x002fe20000001205 */
[----:B0-----:R-:W-:Y:S01]  /*81c0*/  VIADD R19, R28, 0xffffffff ;  /* 0xffffffff1c137836 */ /* 0x001fe20000000000 */
[----:B---3--:R-:W-:Y:S01]  /*81d0*/  LOP3.LUT R17, R6, R31, RZ, 0xc0, !PT ;  /* 0x0000001f06117212 */ /* 0x008fe200078ec0ff */
[----:B------:R-:W-:Y:S02]  /*81e0*/  IMAD.MOV R25, RZ, RZ, -R25 ;  /* 0x000000ffff197224 */ /* 0x000fe400078e0a19 */
[----:B------:R-:W-:Y:S01]  /*81f0*/  IMAD.MOV R5, RZ, RZ, -R4 ;  /* 0x000000ffff057224 */ /* 0x000fe200078e0a04 */
[----:B------:R-:W-:Y:S01]  /*8200*/  LOP3.LUT R19, R22, R19, RZ, 0xc0, !PT ;  /* 0x0000001316137212 */ /* 0x000fe200078ec0ff */
[----:B------:R-:W-:Y:S02]  /*8210*/  IMAD R6, R32, R4, R17 ;  /* 0x0000000420067224 */ /* 0x000fe400078e0211 */
[----:B------:R-:W-:Y:S02]  /*8220*/  @P3 IMAD R29, R27, R25, R30 ;  /* 0x000000191b1d3224 */ /* 0x000fe400078e021e */
[----:B--2---:R-:W-:-:S02]  /*8230*/  IMAD R4, R5, R36, R26 ;  /* 0x0000002405047224 */ /* 0x004fc400078e021a */
[----:B------:R-:W-:Y:S02]  /*8240*/  IMAD R6, R6, R37, R29 ;  /* 0x0000002506067224 */ /* 0x000fe400078e021d */
[----:B------:R-:W-:Y:S02]  /*8250*/  IMAD R19, R4, R28, R19 ;  /* 0x0000001c04137224 */ /* 0x000fe400078e0213 */
[----:B------:R-:W-:Y:S02]  /*8260*/  IMAD.MOV.U32 R17, RZ, RZ, 0x1 ;  /* 0x00000001ff117424 */ /* 0x000fe400078e00ff */
[----:B------:R-:W-:Y:S01]  /*8270*/  IMAD.MOV.U32 R4, RZ, RZ, R24 ;  /* 0x000000ffff047224 */ /* 0x000fe200078e0018 */
[----:B------:R-:W-:Y:S02]  /*8280*/  SEL R5, R19, R6, !P3 ;  /* 0x0000000613057207 */ /* 0x000fe40005800000 */
[----:B------:R-:W-:-:S07]  /*8290*/  SEL R6, R6, R19, !P3 ;  /* 0x0000001306067207 */ /* 0x000fce0005800000 */
.L_x_171:
[----:B------:R-:W-:Y:S02]  /*82a0*/  LOP3.LUT P1, RZ, R17, 0xff, RZ, 0xc0, !PT ;  /* 0x000000ff11ff7812 */ /* 0x000fe4000782c0ff */
[----:B------:R-:W-:-:S11]  /*82b0*/  LOP3.LUT R150, R150, 0x1, RZ, 0x3c, !PT ;  /* 0x0000000196967812 */ /* 0x000fd600078e3cff */
[----:B------:R-:W-:Y:S05]  /*82c0*/  @P1 BRA `(.L_x_174) ;  /* 0xffffff9000e81947 */ /* 0x000fea000383ffff */
[----:B------:R-:W-:Y:S05]  /*82d0*/  EXIT ;  /* 0x000000000000794d */ /* 0x000fea0003800000 */
.L_x_18:
[----:B------:R-:W-:-:S08]  /*82e0*/  ISETP.NE.AND P0, PT, R17, RZ, PT ;  /* 0x000000ff1100720c */ /* 0x000fd00003f05270 */
[----:B--23-5:R-:W0:-:S00]  /*82f0*/  USETMAXREG.DEALLOC.CTAPOOL 0x28 ;  /* 0x00000028000079c8 */ /* 0x02ce0000080e0500 */
[----:B------:R-:W-:Y:S05]  /*8300*/  @P0 EXIT ;  /* 0x000000000000094d */ /* 0x000fea0003800000 */
[----:B0-----:R-:W-:Y:S01]  /*8310*/  LOP3.LUT P0, RZ, R18, 0xff, RZ, 0xc0, !PT ;  /* 0x000000ff12ff7812 */ /* 0x001fe2000780c0ff */
[----:B------:R-:W-:Y:S02]  /*8320*/  IMAD.MOV.U32 R12, RZ, RZ, 0x1 ;  /* 0x00000001ff0c7424 */ /* 0x000fe400078e00ff */
[----:B------:R-:W-:-:S10]  /*8330*/  IMAD.MOV.U32 R13, RZ, RZ, RZ ;  /* 0x000000ffff0d7224 */ /* 0x000fd400078e00ff */
[----:B------:R-:W-:Y:S05]  /*8340*/  @!P0 BRA `(.L_x_175) ;  /* 0x0000000c00208947 */ /* 0x000fea0003800000 */
[----:B------:R-:W0:Y:S01]  /*8350*/  S2UR UR8, SR_CgaCtaId ;  /* 0x00000000000879c3 */ /* 0x000e220000008800 */
[----:B------:R-:W-:Y:S01]  /*8360*/  LOP3.LUT P0, RZ, R16, 0x1f, RZ, 0xc0, !PT ;  /* 0x0000001f10ff7812 */ /* 0x000fe2000780c0ff */
[----:B------:R-:W-:Y:S01]  /*8370*/  ULDC UR5, c[0x0][0x658] ;  /* 0x0001960000057ab9 */ /* 0x000fe20000000800 */
[----:B------:R-:W-:Y:S01]  /*8380*/  UMOV UR6, 0xffffffff ;  /* 0xffffffff00067882 */ /* 0x000fe20000000000 */
[----:B------:R-:W-:Y:S01]  /*8390*/  BSSY B0, `(.L_x_175) ;  /* 0x00000c3000007945 */ /* 0x000fe20003800000 */
[C---:B------:R-:W-:Y:S01]  /*83a0*/  ISETP.NE.AND P2, PT, R14.reuse, RZ, PT ;  /* 0x000000ff0e00720c */ /* 0x040fe20003f45270 */
[----:B------:R-:W-:Y:S01]  /*83b0*/  USHF.L.U32 UR6, UR6, UR5, URZ ;  /* 0x0000000506067299 */ /* 0x000fe2000800063f */
[----:B------:R-:W-:Y:S01]  /*83c0*/  ISETP.NE.OR P0, PT, R14, RZ, !P0 ;  /* 0x000000ff0e00720c */ /* 0x000fe20004705670 */
[----:B------:R-:W-:Y:S01]  /*83d0*/  IMAD.MOV.U32 R15, RZ, RZ, 0x1 ;  /* 0x00000001ff0f7424 */ /* 0x000fe200078e00ff */
[----:B------:R-:W-:Y:S01]  /*83e0*/  LOP3.LUT R14, R7, 0x2, RZ, 0xfc, !PT ;  /* 0x00000002070e7812 */ /* 0x000fe200078efcff */
[----:B------:R-:W-:Y:S01]  /*83f0*/  IMAD.MOV.U32 R12, RZ, RZ, 0x1 ;  /* 0x00000001ff0c7424 */ /* 0x000fe200078e00ff */
[----:B------:R-:W-:Y:S01]  /*8400*/  ULDC UR4, c[0x0][0x600] ;  /* 0x0001800000047ab9 */ /* 0x000fe20000000800 */
[----:B------:R-:W-:Y:S01]  /*8410*/  IMAD.MOV.U32 R13, RZ, RZ, RZ ;  /* 0x000000ffff0d7224 */ /* 0x000fe200078e00ff */
[----:B------:R-:W-:Y:S01]  /*8420*/  UMOV UR7, 0x1 ;  /* 0x0000000100077882 */ /* 0x000fe20000000000 */
[----:B------:R-:W-:-:S02]  /*8430*/  UIADD3 UR21, UR13, 0x1, URZ ;  /* 0x000000010d157890 */ /* 0x000fc4000fffe03f */
[----:B------:R-:W-:Y:S02]  /*8440*/  UIADD3 UR16, UR4, -0x1, URZ ;  /* 0xffffffff04107890 */ /* 0x000fe4000fffe03f */
[----:B------:R-:W-:Y:S02]  /*8450*/  USHF.L.U32 UR18, UR7, UR5, URZ ;  /* 0x0000000507127299 */ /* 0x000fe4000800063f */
[----:B------:R-:W-:Y:S01]  /*8460*/  ULOP3.LUT UR17, URZ, UR6, URZ, 0x33, !UPT ;  /* 0x000000063f117292 */ /* 0x000fe2000f8e333f */
[----:B------:R-:W-:Y:S01]  /*8470*/  ULDC.64 UR22, c[0x0][0x198] ;  /* 0x0000660000167ab9 */ /* 0x000fe20000000a00 */
[----:B0-----:R-:W-:-:S10]  /*8480*/  IMAD.U32 R17, RZ, RZ, UR8 ;  /* 0x00000008ff117e24 */ /* 0x001fd4000f8e00ff */
.L_x_187:
[----:B------:R-:W-:-:S03]  /*8490*/  UMOV UR4, 0xffffffff ;  /* 0xffffffff00047882 */ /* 0x000fc60000000000 */
[----:B------:R-:W-:Y:S05]  /*84a0*/  BRA.DIV UR4, `(.L_x_176) ;  /* 0x00000012049c7947 */ /* 0x000fea000b800000 */
[----:B------:R-:W-:-:S13]  /*84b0*/  ELECT P1, URZ, PT ;  /* 0x00000000003f782f */ /* 0x000fda0003820000 */
.L_x_205:
[----:B------:R-:W0:Y:S01]  /*84c0*/  LDC R10, c[0x0][0x28c] ;  /* 0x0000a300ff0a7b82 */ /* 0x000e220000000800 */
[----:B------:R-:W-:Y:S01]  /*84d0*/  BSSY B1, `(.L_x_177) ;  /* 0x000003b000017945 */ /* 0x000fe20003800000 */
[----:B0-----:R-:W-:-:S13]  /*84e0*/  ISETP.LT.OR P1, PT, R10, 0x1, !P1 ;  /* 0x000000010a00780c */ /* 0x001fda0004f21670 */
[----:B------:R-:W-:Y:S05]  /*84f0*/  @P1 BRA `(.L_x_178) ;  /* 0x0000000000e01947 */ /* 0x000fea0003800000 */
[----:B------:R-:W-:Y:S02]  /*8500*/  IMAD R17, R6, 0x2, R17 ;  /* 0x0000000206117824 */ /* 0x000fe400078e0211 */
[----:B------:R-:W-:Y:S02]  /*8510*/  IMAD.SHL.U32 R18, R5, 0x80, RZ ;  /* 0x0000008005127824 */ /* 0x000fe400078e00ff */
[----:B------:R-:W-:Y:S02]  /*8520*/  IMAD.MOV.U32 R20, RZ, RZ, RZ ;  /* 0x000000ffff147224 */ /* 0x000fe400078e00ff */
[----:B------:R-:W-:Y:S02]  /*8530*/  IMAD.U32 R22, RZ, RZ, UR21 ;  /* 0x00000015ff167e24 */ /* 0x000fe4000f8e00ff */
[----:B------:R-:W-:Y:S02]  /*8540*/  IMAD.MOV.U32 R5, RZ, RZ, R12 ;  /* 0x000000ffff057224 */ /* 0x000fe400078e000c */
[----:B------:R-:W-:-:S02]  /*8550*/  IMAD.MOV.U32 R6, RZ, RZ, R13 ;  /* 0x000000ffff067224 */ /* 0x000fc400078e000d */
[----:B------:R-:W-:-:S07]  /*8560*/  IMAD.SHL.U32 R16, R17, 0x20, RZ ;  /* 0x0000002011107824 */ /* 0x000fce00078e00ff */
.L_x_182:
[----:B------:R-:W0:Y:S01]  /*8570*/  S2UR UR4, SR_CgaCtaId ;  /* 0x00000000000479c3 */ /* 0x000e220000008800 */
[----:B------:R-:W-:-:S07]  /*8580*/  MOV R10, 0x400 ;  /* 0x00000400000a7802 */ /* 0x000fce0000000f00 */
[----:B------:R-:W1:Y:S01]  /*8590*/  @!P2 LDC R11, c[0x0][0x500] ;  /* 0x00014000ff0bab82 */ /* 0x000e620000000800 */
[----:B0-----:R-:W-:-:S05]  /*85a0*/  IMAD.U32 R17, RZ, RZ, UR4 ;  /* 0x00000004ff117e24 */ /* 0x001fca000f8e00ff */
[----:B------:R-:W-:Y:S02]  /*85b0*/  LEA R21, R17, R10, 0x18 ;  /* 0x0000000a11157211 */ /* 0x000fe400078ec0ff */
[----:B------:R-:W-:-:S03]  /*85c0*/  SHF.L.U32 R10, R5, 0x1f, RZ ;  /* 0x0000001f050a7819 */ /* 0x000fc600000006ff */
[----:B------:R-:W-:-:S04]  /*85d0*/  IMAD R19, R6, 0x8, R21 ;  /* 0x0000000806137824 */ /* 0x000fc800078e0215 */
[----:B------:R-:W0:Y:S02]  /*85e0*/  SYNCS.PHASECHK.TRANS64.TRYWAIT P1, [R19+URZ+0x48], R10 ;  /* 0x0000480a130075a7 */ /* 0x000e24000802017f */
[----:B01----:R-:W-:Y:S05]  /*85f0*/  @!P1 BRA `(.L_x_179) ;  /* 0x0000001000689947 */ /* 0x003fea0003800000 */
.L_x_206:
[----:B0-----:R-:W-:Y:S01]  /*8600*/  PRMT R10, R14, 0x9910, RZ ;  /* 0x000099100e0a7816 */ /* 0x001fe200000000ff */
[----:B------:R0:W-:Y:S03]  /*8610*/  @!P2 SYNCS.ARRIVE.TRANS64 RZ, [R19+URZ], R11 ;  /* 0x0000000b13ffa9a7 */ /* 0x0001e6000800003f */
[----:B------:R-:W-:-:S13]  /*8620*/  ISETP.NE.AND P1, PT, R10, 0x2, PT ;  /* 0x000000020a00780c */ /* 0x000fda0003f25270 */
[----:B0-----:R-:W-:Y:S05]  /*8630*/  @P1 BRA `(.L_x_180) ;  /* 0x0000000000041947 */ /* 0x001fea0003800000 */
[----:B------:R-:W-:Y:S01]  /*8640*/  BPT.TRAP 0x1 ;  /* 0x000000040000795c */ /* 0x000fe20000300000 */
.L_x_180:
[----:B------:R-:W-:Y:S05]  /*8650*/  @P0 BRA `(.L_x_181) ;  /* 0x0000000000040947 */ /* 0x000fea0003800000 */
[----:B------:R-:W-:Y:S01]  /*8660*/  BPT.TRAP 0x1 ;  /* 0x000000040000795c */ /* 0x000fe20000300000 */
.L_x_181:
[----:B------:R-:W-:Y:S01]  /*8670*/  IMAD R10, R6, 0x2, R17 ;  /* 0x00000002060a7824 */ /* 0x000fe200078e0211 */
[----:B------:R-:W-:Y:S01]  /*8680*/  R2UR UR9, R19 ;  /* 0x00000000130972ca */ /* 0x000fe200000e0000 */
[----:B------:R-:W-:Y:S01]  /*8690*/  VIADD R22, R22, 0xffffffff ;  /* 0xffffffff16167836 */ /* 0x000fe20000000000 */
[----:B------:R-:W-:Y:S01]  /*86a0*/  UIADD3 UR4, UP0, UR22, 0xf0, URZ ;  /* 0x000000f016047890 */ /* 0x000fe2000ff1e03f */
[--C-:B------:R-:W-:Y:S01]  /*86b0*/  IMAD.U32 R10, R10, 0x1000, R21.reuse ;  /* 0x000010000a0a7824 */ /* 0x100fe200078e0015 */
[----:B------:R-:W-:Y:S01]  /*86c0*/  R2UR UR11, R16 ;  /* 0x00000000100b72ca */ /* 0x000fe200000e0000 */
[----:B------:R-:W-:Y:S01]  /*86d0*/  IMAD R21, R6, 0x4000, R21 ;  /* 0x0000400006157824 */ /* 0x000fe200078e0215 */
[----:B------:R-:W-:Y:S01]  /*86e0*/  R2UR UR10, R20 ;  /* 0x00000000140a72ca */ /* 0x000fe200000e0000 */
[----:B------:R-:W-:Y:S01]  /*86f0*/  UIADD3 UR24, UP1, UR22, 0x1f0, URZ ;  /* 0x000001f016187890 */ /* 0x000fe2000ff3e03f */
[----:B------:R-:W-:Y:S01]  /*8700*/  R2UR UR5, R10 ;  /* 0x000000000a0572ca */ /* 0x000fe200000e0000 */
[----:B------:R-:W-:Y:S01]  /*8710*/  VIADD R6, R6, 0x1 ;  /* 0x0000000106067836 */ /* 0x000fe20000000000 */
[----:B------:R-:W-:Y:S01]  /*8720*/  R2UR UR8, R21 ;  /* 0x00000000150872ca */ /* 0x000fe200000e0000 */
[----:B------:R-:W-:Y:S01]  /*8730*/  UIADD3.X UR25, URZ, UR23, URZ, UP1, !UPT ;  /* 0x000000173f197290 */ /* 0x000fe20008ffe43f */
[----:B------:R-:W-:Y:S01]  /*8740*/  R2UR UR12, R4 ;  /* 0x00000000040c72ca */ /* 0x000fe200000e0000 */
[----:B------:R-:W-:Y:S01]  /*8750*/  UMOV UR20, 0x30000 ;  /* 0x0003000000147882 */ /* 0x000fe20000000000 */
[----:B------:R-:W-:Y:S01]  /*8760*/  R2UR UR19, R18 ;  /* 0x00000000121372ca */ /* 0x000fe200000e0000 */
[----:B------:R-:W-:Y:S01]  /*8770*/  UMOV UR6, 0x0 ;  /* 0x0000000000067882 */ /* 0x000fe20000000000 */
[----:B------:R-:W-:Y:S01]  /*8780*/  ISETP.GT.AND P4, PT, R22, 0x1, PT ;  /* 0x000000011600780c */ /* 0x000fe20003f84270 */
[----:B------:R-:W-:Y:S01]  /*8790*/  UMOV UR7, 0x10000000 ;  /* 0x1000000000077882 */ /* 0x000fe20000000000 */
[----:B------:R-:W-:Y:S01]  /*87a0*/  ISETP.NE.AND P1, PT, R6, 0x9, PT ;  /* 0x000000090600780c */ /* 0x000fe20003f25270 */
[----:B------:R-:W-:-:S02]  /*87b0*/  VIADD R20, R20, 0x80 ;  /* 0x0000008014147836 */ /* 0x000fc40000000000 */
[----:B------:R-:W-:Y:S01]  /*87c0*/  UIADD3 UR14, UR5, 0x180, URZ ;  /* 0x00000180050e7890 */ /* 0x000fe2000fffe03f */
[----:B------:R-:W-:Y:S01]  /*87d0*/  SEL R10, RZ, 0x1, P1 ;  /* 0x00000001ff0a7807 */ /* 0x000fe20000800000 */
[----:B------:R-:W-:Y:S01]  /*87e0*/  UIADD3.X UR5, URZ, UR23, URZ, UP0, !UPT ;  /* 0x000000173f057290 */ /* 0x000fe200087fe43f */
[----:B------:R-:W-:Y:S01]  /*87f0*/  SEL R6, R6, RZ, P1 ;  /* 0x000000ff06067207 */ /* 0x000fe20000800000 */
[----:B------:R-:W-:Y:S01]  /*8800*/  UIADD3 UR15, UR8, 0x12180, URZ ;  /* 0x00012180080f7890 */ /* 0x000fe2000fffe03f */
[----:B------:R-:W-:Y:S02]  /*8810*/  LOP3.LUT R5, R5, R10, RZ, 0x3c, !PT ;  /* 0x0000000a05057212 */ /* 0x000fe400078e3cff */
[----:B------:R-:W-:-:S04]  /*8820*/  UMOV UR8, UR14 ;  /* 0x0000000e00087c82 */ /* 0x000fc80008000000 */
[----:B------:R0:W-:Y:S02]  /*8830*/  UTMALDG.3D.MULTICAST [UR8], [UR4], UR20, desc[UR6] ;  /* 0x00000608040073b4 */ /* 0x0001e40008011814 */
[----:B0-----:R-:W-:Y:S01]  /*8840*/  UMOV UR8, UR15 ;  /* 0x0000000f00087c82 */ /* 0x001fe20008000000 */
[----:B------:R-:W-:Y:S02]  /*8850*/  UMOV UR11, UR19 ;  /* 0x00000013000b7c82 */ /* 0x000fe40008000000 */
[----:B------:R0:W-:Y:S02]  /*8860*/  UTMALDG.3D [UR8], [UR24], desc[UR6] ;  /* 0x00000608180075b4 */ /* 0x0001e40008011000 */
[----:B0-----:R-:W-:Y:S05]  /*8870*/  @P4 BRA `(.L_x_182) ;  /* 0xfffffffc003c4947 */ /* 0x001fea000383ffff */
.L_x_178:
[----:B------:R-:W-:Y:S05]  /*8880*/  BSYNC B1 ;  /* 0x0000000000017941 */ /* 0x000fea0003800000 */
.L_x_177:
[----:B------:R-:W-:Y:S01]  /*8890*/  LOP3.LUT P5, RZ, R15, 0xff, RZ, 0xc0, !PT ;  /* 0x000000ff0fff7812 */ /* 0x000fe200078ac0ff */
[----:B------:R-:W-:Y:S01]  /*88a0*/  VIADD R6, R13, UR13 ;  /* 0x0000000d0d067c36 */ /* 0x000fe20008000000 */
[----:B------:R-:W-:Y:S01]  /*88b0*/  ULDC.64 UR4, c[0x0][0x650] ;  /* 0x0001940000047ab9 */ /* 0x000fe20000000a00 */
[----:B------:R-:W-:Y:S01]  /*88c0*/  IMAD.U32 R11, RZ, RZ, UR13 ;  /* 0x0000000dff0b7e24 */ /* 0x000fe2000f8e00ff */
[----:B------:R-:W-:Y:S01]  /*88d0*/  UISETP.GE.U32.AND UP0, UPT, UR13, 0x9, UPT ;  /* 0x000000090d00788c */ /* 0x000fe2000bf06070 */
[----:B------:R-:W-:Y:S01]  /*88e0*/  BSSY B1, `(.L_x_183) ;  /* 0x000006b000017945 */ /* 0x000fe20003800000 */
[----:B------:R-:W-:Y:S02]  /*88f0*/  ISETP.GT.U32.AND P1, PT, R6, 0x8, PT ;  /* 0x000000080600780c */ /* 0x000fe40003f24070 */
[----:B------:R-:W-:Y:S02]  /*8900*/  PRMT R15, RZ, 0x7610, R15 ;  /* 0x00007610ff0f7816 */ /* 0x000fe4000000000f */
[----:B------:R-:W-:-:S02]  /*8910*/  ISETP.LT.U32.AND P1, PT, R11, 0x9, P1 ;  /* 0x000000090b00780c */ /* 0x000fc40000f21070 */
[----:B------:R-:W-:Y:S01]  /*8920*/  PLOP3.LUT P4, PT, PT, PT, UP0, 0x80, 0x0 ;  /* 0x000000000000781c */ /* 0x000fe20003f8f008 */
[----:B------:R-:W0:Y:S01]  /*8930*/  @P5 S2R R17, SR_CgaCtaId ;  /* 0x0000000000115919 */ /* 0x000e220000008800 */
[----:B------:R-:W-:-:S04]  /*8940*/  @P5 MOV R4, 0x400 ;  /* 0x0000040000045802 */ /* 0x000fc80000000f00 */
[----:B0-----:R-:W-:Y:S01]  /*8950*/  @P5 LEA R10, R17, R4, 0x18 ;  /* 0x00000004110a5211 */ /* 0x001fe200078ec0ff */
[----:B------:R-:W-:-:S03]  /*8960*/  IMAD.WIDE.U32 R4, R6, 0x38e38e39, RZ ;  /* 0x38e38e3906047825 */ /* 0x000fc600078e00ff */
[----:B------:R0:W-:Y:S01]  /*8970*/  @P5 SYNCS.ARRIVE.TRANS64.A1T0 RZ, [R10+URZ+0xc8], RZ ;  /* 0x0000c8ff0aff59a7 */ /* 0x0001e2000810003f */
[----:B------:R-:W-:Y:S01]  /*8980*/  IADD3 R2, P5, R2, R8, RZ ;  /* 0x0000000802027210 */ /* 0x000fe20007fbe0ff */
[----:B------:R-:W-:Y:S01]  /*8990*/  IMAD.MOV.U32 R4, RZ, RZ, -0x1 ;  /* 0xffffffffff047424 */ /* 0x000fe200078e00ff */
[----:B------:R-:W-:Y:S02]  /*89a0*/  SHF.R.U32.HI R11, RZ, 0x1, R5 ;  /* 0x00000001ff0b7819 */ /* 0x000fe40000011605 */
[----:B------:R-:W-:Y:S01]  /*89b0*/  SEL R5, RZ, 0x1, !P1 ;  /* 0x00000001ff057807 */ /* 0x000fe20004800000 */
[----:B------:R-:W-:Y:S01]  /*89c0*/  IMAD.X R3, R3, 0x1, R0, P5 ;  /* 0x0000000103037824 */ /* 0x000fe200028e0600 */
[----:B------:R-:W-:Y:S01]  /*89d0*/  ISETP.GE.U32.AND P1, PT, R2, UR4, PT ;  /* 0x0000000402007c0c */ /* 0x000fe2000bf26070 */
[----:B------:R-:W-:Y:S01]  /*89e0*/  IMAD R13, R11, -0x9, R6 ;  /* 0xfffffff70b0d7824 */ /* 0x000fe200078e0206 */
[----:B------:R-:W-:Y:S01]  /*89f0*/  LOP3.LUT R12, R12, R5, RZ, 0x3c, !PT ;  /* 0x000000050c0c7212 */ /* 0x000fe200078e3cff */
[----:B------:R-:W-:Y:S01]  /*8a00*/  IMAD.MOV.U32 R6, RZ, RZ, -0x1 ;  /* 0xffffffffff067424 */ /* 0x000fe200078e00ff */
[----:B------:R-:W-:Y:S01]  /*8a10*/  ISETP.GE.U32.AND.EX P1, PT, R3, UR5, PT, P1 ;  /* 0x0000000503007c0c */ /* 0x000fe2000bf26110 */
[----:B------:R-:W-:Y:S01]  /*8a20*/  IMAD.MOV.U32 R5, RZ, RZ, -0x1 ;  /* 0xffffffffff057424 */ /* 0x000fe200078e00ff */
[----:B------:R-:W-:-:S02]  /*8a30*/  @P4 LOP3.LUT R12, R12, 0x1, R11, 0x78, !PT ;  /* 0x000000010c0c4812 */ /* 0x000fc400078e780b */
[----:B0-----:R-:W-:-:S09]  /*8a40*/  PRMT R10, RZ, 0x7610, R10 ;  /* 0x00007610ff0a7816 */ /* 0x001fd2000000000a */
[----:B------:R-:W-:Y:S05]  /*8a50*/  @P1 BRA `(.L_x_184) ;  /* 0x00000004004c1947 */ /* 0x000fea0003800000 */
[----:B------:R-:W0:Y:S01]  /*8a60*/  S2R R18, SR_CTAID.X ;  /* 0x0000000000127919 */ /* 0x000e220000002500 */
[----:B------:R-:W-:Y:S01]  /*8a70*/  ULDC.64 UR4, c[0x0][0x628] ;  /* 0x00018a0000047ab9 */ /* 0x000fe20000000a00 */
[----:B------:R-:W1:Y:S01]  /*8a80*/  LDC R19, c[0x0][0x144] ;  /* 0x00005100ff137b82 */ /* 0x000e620000000800 */
[----:B------:R-:W-:Y:S01]  /*8a90*/  ISETP.NE.U32.AND P1, PT, RZ, UR4, PT ;  /* 0x00000004ff007c0c */ /* 0x000fe2000bf25070 */
[----:B------:R-:W2:Y:S01]  /*8aa0*/  S2R R6, SR_CTAID.Y ;  /* 0x0000000000067919 */ /* 0x000ea20000002600 */
[----:B------:R-:W-:Y:S01]  /*8ab0*/  ULDC UR7, c[0x0][0x630] ;  /* 0x00018c0000077ab9 */ /* 0x000fe20000000800 */
[----:B------:R-:W-:Y:S01]  /*8ac0*/  ULDC UR8, c[0x0][0x150] ;  /* 0x0000540000087ab9 */ /* 0x000fe20000000800 */
[----:B------:R-:W-:Y:S01]  /*8ad0*/  ISETP.NE.AND.EX P1, PT, RZ, UR5, PT, P1 ;  /* 0x00000005ff007c0c */ /* 0x000fe2000bf25310 */
[----:B------:R-:W-:Y:S02]  /*8ae0*/  IMAD.MOV.U32 R4, RZ, RZ, R2 ;  /* 0x000000ffff047224 */ /* 0x000fe400078e0002 */
[----:B------:R-:W-:Y:S01]  /*8af0*/  IMAD.MOV.U32 R5, RZ, RZ, R3 ;  /* 0x000000ffff057224 */ /* 0x000fe200078e0003 */
[----:B0-----:R-:W-:-:S09]  /*8b00*/  I2FP.F32.U32 R20, R18 ;  /* 0x0000001200147245 */ /* 0x001fd20000201000 */
[----:B------:R-:W-:Y:S05]  /*8b10*/  @!P1 BRA `(.L_x_185) ;  /* 0x0000000000289947 */ /* 0x000fea0003800000 */
[----:B------:R-:W-:Y:S02]  /*8b20*/  ULDC UR6, c[0x0][0x634] ;  /* 0x00018d0000067ab9 */ /* 0x000fe40000000800 */
[----:B------:R-:W-:-:S05]  /*8b30*/  IADD3 R5, P1, R2, UR6, RZ ;  /* 0x0000000602057c10 */ /* 0x000fca000ff3e0ff */
[----:B------:R-:W-:-:S04]  /*8b40*/  IMAD.X R21, RZ, RZ, R3, P1 ;  /* 0x000000ffff157224 */ /* 0x000fc800008e0603 */
[----:B------:R-:W-:-:S04]  /*8b50*/  IMAD.WIDE.U32 R10, R21, UR4, RZ ;  /* 0x00000004150a7c25 */ /* 0x000fc8000f8e00ff */
[----:B------:R-:W-:-:S04]  /*8b60*/  IMAD.WIDE.U32 R10, P1, R5, UR5, R10 ;  /* 0x00000005050a7c25 */ /* 0x000fc8000f82000a */
[----:B------:R-:W-:-:S04]  /*8b70*/  IMAD.WIDE.U32 R4, R5, UR4, RZ ;  /* 0x0000000405047c25 */ /* 0x000fc8000f8e00ff */
[----:B------:R-:W-:Y:S01]  /*8b80*/  IMAD.MOV.U32 R4, RZ, RZ, R11 ;  /* 0x000000ffff047224 */ /* 0x000fe200078e000b */
[----:B------:R-:W-:Y:S01]  /*8b90*/  IADD3 RZ, P4, R5, R10, RZ ;  /* 0x0000000a05ff7210 */ /* 0x000fe20007f9e0ff */
[----:B------:R-:W-:-:S04]  /*8ba0*/  IMAD.X R5, RZ, RZ, RZ, P1 ;  /* 0x000000ffff057224 */ /* 0x000fc800008e06ff */
[----:B------:R-:W-:-:S08]  /*8bb0*/  IMAD.WIDE.U32.X R4, R21, UR5, R4, P4 ;  /* 0x0000000515047c25 */ /* 0x000fd0000a0e0404 */
.L_x_185:
[----:B------:R-:W-:Y:S01]  /*8bc0*/  FMUL R20, R20, UR8 ;  /* 0x0000000814147c20 */ /* 0x000fe20008400000 */
[--C-:B------:R-:W-:Y:S01]  /*8bd0*/  SHF.R.U64 R16, R4, UR7, R5.reuse ;  /* 0x0000000704107c19 */ /* 0x100fe20008001205 */
[----:B------:R-:W-:Y:S01]  /*8be0*/  ULDC.64 UR4, c[0x0][0x620] ;  /* 0x0001880000047ab9 */ /* 0x000fe20000000a00 */
[----:B------:R-:W-:Y:S01]  /*8bf0*/  SHF.R.U32.HI R4, RZ, UR7, R5 ;  /* 0x00000007ff047c19 */ /* 0x000fe20008011605 */
[----:B------:R-:W-:Y:S01]  /*8c00*/  ULDC.64 UR6, c[0x0][0x640] ;  /* 0x0001900000067ab9 */ /* 0x000fe20000000a00 */
[----:B------:R-:W-:Y:S01]  /*8c10*/  IADD3 R5, P1, RZ, -R16, RZ ;  /* 0x80000010ff057210 */ /* 0x000fe20007f3e0ff */
[----:B------:R-:W0:Y:S01]  /*8c20*/  F2I.U32.TRUNC.NTZ R20, R20 ;  /* 0x0000001400147305 */ /* 0x000e22000020f000 */
[----:B------:R-:W3:Y:S03]  /*8c30*/  LDC R21, c[0x0][0x148] ;  /* 0x00005200ff157b82 */ /* 0x000ee60000000800 */
[----:B------:R-:W-:Y:S01]  /*8c40*/  IMAD.X R4, RZ, RZ, ~R4, P1 ;  /* 0x000000ffff047224 */ /* 0x000fe200008e0e04 */
[----:B------:R-:W-:-:S03]  /*8c50*/  ISETP.NE.U32.AND P1, PT, RZ, UR6, PT ;  /* 0x00000006ff007c0c */ /* 0x000fc6000bf25070 */
[----:B------:R-:W-:Y:S01]  /*8c60*/  IMAD R4, R4, UR4, RZ ;  /* 0x0000000404047c24 */ /* 0x000fe2000f8e02ff */
[----:B------:R-:W-:-:S03]  /*8c70*/  ISETP.NE.AND.EX P1, PT, RZ, UR7, PT, P1 ;  /* 0x00000007ff007c0c */ /* 0x000fc6000bf25310 */
[C---:B------:R-:W-:Y:S01]  /*8c80*/  IMAD R11, R5.reuse, UR5, R4 ;  /* 0x00000005050b7c24 */ /* 0x040fe2000f8e0204 */
[----:B------:R-:W-:Y:S01]  /*8c90*/  ULDC UR5, c[0x0][0x154] ;  /* 0x0000550000057ab9 */ /* 0x000fe20000000800 */
[----:B------:R-:W-:Y:S01]  /*8ca0*/  IMAD.WIDE.U32 R4, R5, UR4, R2 ;  /* 0x0000000405047c25 */ /* 0x000fe2000f8e0002 */
[----:B------:R-:W-:-:S03]  /*8cb0*/  ULDC UR4, c[0x0][0x618] ;  /* 0x0001860000047ab9 */ /* 0x000fc60000000800 */
[----:B0-----:R-:W-:Y:S02]  /*8cc0*/  IMAD.MOV R10, RZ, RZ, -R20 ;  /* 0x000000ffff0a7224 */ /* 0x001fe400078e0a14 */
[----:B------:R-:W-:Y:S02]  /*8cd0*/  IMAD.IADD R5, R5, 0x1, R11 ;  /* 0x0000000105057824 */ /* 0x000fe400078e020b */
[----:B-1----:R-:W-:Y:S01]  /*8ce0*/  IMAD R18, R19, R10, R18 ;  /* 0x0000000a13127224 */ /* 0x002fe200078e0212 */
[----:B--2---:R-:W-:Y:S02]  /*8cf0*/  I2FP.F32.U32 R10, R6 ;  /* 0x00000006000a7245 */ /* 0x004fe40000201000 */
[--C-:B------:R-:W-:Y:S02]  /*8d00*/  SHF.R.U64 R19, R4, UR4, R5.reuse ;  /* 0x0000000404137c19 */ /* 0x100fe40008001205 */
[----:B------:R-:W-:Y:S01]  /*8d10*/  SHF.R.U32.HI R4, RZ, UR4, R5 ;  /* 0x00000004ff047c19 */ /* 0x000fe20008011605 */
[----:B------:R-:W-:Y:S01]  /*8d20*/  FMUL R10, R10, UR5 ;  /* 0x000000050a0a7c20 */ /* 0x000fe20008400000 */
[----:B------:R-:W-:-:S02]  /*8d30*/  ULDC UR4, c[0x0][0x608] ;  /* 0x0001820000047ab9 */ /* 0x000fc40000000800 */
[--C-:B------:R-:W-:Y:S01]  /*8d40*/  SHF.R.U64 R22, R19, UR4, R4.reuse ;  /* 0x0000000413167c19 */ /* 0x100fe20008001204 */
[----:B------:R0:W1:Y:S01]  /*8d50*/  F2I.U32.TRUNC.NTZ R24, R10 ;  /* 0x0000000a00187305 */ /* 0x000062000020f000 */
[----:B------:R-:W-:Y:S01]  /*8d60*/  SHF.R.U32.HI R5, RZ, UR4, R4 ;  /* 0x00000004ff057c19 */ /* 0x000fe20008011604 */
[----:B------:R-:W-:-:S03]  /*8d70*/  ULDC UR4, c[0x0][0x658] ;  /* 0x0001960000047ab9 */ /* 0x000fc60000000800 */
[--C-:B------:R-:W-:Y:S02]  /*8d80*/  SHF.R.U64 R20, R22, UR4, R5.reuse ;  /* 0x0000000416147c19 */ /* 0x100fe40008001205 */
[----:B------:R-:W-:-:S03]  /*8d90*/  SHF.R.U32.HI R23, RZ, UR4, R5 ;  /* 0x00000004ff177c19 */ /* 0x000fc60008011605 */
[----:B------:R-:W-:Y:S02]  /*8da0*/  IMAD.MOV.U32 R4, RZ, RZ, R20 ;  /* 0x000000ffff047224 */ /* 0x000fe400078e0014 */
[----:B------:R-:W-:Y:S01]  /*8db0*/  IMAD.MOV.U32 R5, RZ, RZ, R23 ;  /* 0x000000ffff057224 */ /* 0x000fe200078e0017 */
[----:B0-----:R-:W-:Y:S06]  /*8dc0*/  @!P1 BRA `(.L_x_186) ;  /* 0x0000000000289947 */ /* 0x001fec0003800000 */
        /* <DEDUP_REMOVED lines=10> */
.L_x_186:
[----:B------:R-:W-:Y:S01]  /*8e70*/  ULDC UR4, c[0x0][0x648] ;  /* 0x0001920000047ab9 */ /* 0x000fe20000000800 */
[----:B------:R-:W-:Y:S01]  /*8e80*/  LOP3.LUT R22, R22, UR17, RZ, 0xc0, !PT ;  /* 0x0000001116167c12 */ /* 0x000fe2000f8ec0ff */
[----:B-1----:R-:W-:Y:S01]  /*8e90*/  IMAD.MOV R24, RZ, RZ, -R24 ;  /* 0x000000ffff187224 */ /* 0x002fe200078e0a18 */
[----:B------:R-:W-:Y:S01]  /*8ea0*/  SHF.R.U64 R5, R4, UR4, R5 ;  /* 0x0000000404057c19 */ /* 0x000fe20008001205 */
[----:B------:R-:W-:Y:S01]  /*8eb0*/  ULDC UR4, c[0x0][0x638] ;  /* 0x00018e0000047ab9 */ /* 0x000fe20000000800 */
[----:B------:R-:W-:Y:S01]  /*8ec0*/  LOP3.LUT R19, R19, UR16, RZ, 0xc0, !PT ;  /* 0x0000001013137c12 */ /* 0x000fe2000f8ec0ff */
[----:B---3--:R-:W-:Y:S01]  /*8ed0*/  @P3 IMAD R18, R21, R24, R6 ;  /* 0x0000001815123224 */ /* 0x008fe200078e0206 */
[----:B------:R-:W-:Y:S01]  /*8ee0*/  ULDC UR5, c[0x0][0x610] ;  /* 0x0001840000057ab9 */ /* 0x000fe20000000800 */
[----:B------:R-:W-:Y:S02]  /*8ef0*/  IMAD.MOV R11, RZ, RZ, -R5 ;  /* 0x000000ffff0b7224 */ /* 0x000fe400078e0a05 */
[----:B------:R-:W-:-:S02]  /*8f00*/  IMAD R5, R5, UR18, R22 ;  /* 0x0000001205057c24 */ /* 0x000fc4000f8e0216 */
[----:B------:R-:W-:Y:S01]  /*8f10*/  IMAD R20, R11, UR4, R20 ;  /* 0x000000040b147c24 */ /* 0x000fe2000f8e0214 */
[----:B------:R-:W-:Y:S01]  /*8f20*/  ULDC UR4, c[0x0][0x600] ;  /* 0x0001800000047ab9 */ /* 0x000fe20000000800 */
[----:B------:R-:W-:Y:S02]  /*8f30*/  IMAD R18, R5, UR5, R18 ;  /* 0x0000000505127c24 */ /* 0x000fe4000f8e0212 */
[----:B------:R-:W-:Y:S02]  /*8f40*/  IMAD R11, R20, UR4, R19 ;  /* 0x00000004140b7c24 */ /* 0x000fe4000f8e0213 */
[----:B------:R-:W-:Y:S02]  /*8f50*/  IMAD.MOV.U32 R10, RZ, RZ, 0x1 ;  /* 0x00000001ff0a7424 */ /* 0x000fe400078e00ff */
[----:B------:R-:W-:Y:S01]  /*8f60*/  IMAD.MOV.U32 R4, RZ, RZ, R16 ;  /* 0x000000ffff047224 */ /* 0x000fe200078e0010 */
[----:B------:R-:W-:Y:S02]  /*8f70*/  SEL R5, R11, R18, !P3 ;  /* 0x000000120b057207 */ /* 0x000fe40005800000 */
[----:B------:R-:W-:-:S07]  /*8f80*/  SEL R6, R18, R11, !P3 ;  /* 0x0000000b12067207 */ /* 0x000fce0005800000 */
.L_x_184:
[----:B------:R-:W-:Y:S05]  /*8f90*/  BSYNC B1 ;  /* 0x0000000000017941 */ /* 0x000fea0003800000 */
.L_x_183:
[----:B------:R-:W-:-:S13]  /*8fa0*/  LOP3.LUT P1, RZ, R10, 0xff, RZ, 0xc0, !PT ;  /* 0x000000ff0aff7812 */ /* 0x000fda000782c0ff */
[----:B------:R-:W-:Y:S05]  /*8fb0*/  @P1 BRA `(.L_x_187) ;  /* 0xfffffff400341947 */ /* 0x000fea000383ffff */
[----:B------:R-:W-:Y:S05]  /*8fc0*/  BSYNC B0 ;  /* 0x0000000000007941 */ /* 0x000fea0003800000 */
.L_x_175:
[----:B------:R-:W-:-:S03]  /*8fd0*/  UMOV UR4, 0xffffffff ;  /* 0xffffffff00047882 */ /* 0x000fc60000000000 */
[----:B------:R-:W-:Y:S05]  /*8fe0*/  BRA.DIV UR4, `(.L_x_188) ;  /* 0x0000000a04007947 */ /* 0x000fea000b800000 */
[----:B------:R-:W-:-:S13]  /*8ff0*/  ELECT P0, URZ, PT ;  /* 0x00000000003f782f */ /* 0x000fda0003800000 */
.L_x_209:
[----:B------:R-:W-:Y:S04]  /*9000*/  BSSY B0, `(.L_x_189) ;  /* 0x0000058000007945 */ /* 0x000fe80003800000 */
[----:B------:R-:W-:Y:S05]  /*9010*/  @!P0 BRA `(.L_x_190) ;  /* 0x0000000400588947 */ /* 0x000fea0003800000 */
[----:B------:R-:W-:-:S04]  /*9020*/  LOP3.LUT R7, R7, 0x2, RZ, 0xfc, !PT ;  /* 0x0000000207077812 */ /* 0x000fc800078efcff */
[----:B------:R-:W-:-:S13]  /*9030*/  ISETP.NE.AND P0, PT, R7, 0x3, PT ;  /* 0x000000030700780c */ /* 0x000fda0003f05270 */
[----:B------:R-:W-:Y:S05]  /*9040*/  @!P0 BRA `(.L_x_191) ;  /* 0x0000000000048947 */ /* 0x000fea0003800000 */
[----:B------:R-:W-:Y:S01]  /*9050*/  BPT.TRAP 0x1 ;  /* 0x000000040000795c */ /* 0x000fe20000300000 */
.L_x_191:
[----:B------:R-:W0:Y:S01]  /*9060*/  S2R R3, SR_CgaCtaId ;  /* 0x0000000000037919 */ /* 0x000e220000008800 */
[----:B------:R-:W-:Y:S02]  /*9070*/  MOV R0, 0x400 ;  /* 0x0000040000007802 */ /* 0x000fe40000000f00 */
[----:B------:R-:W-:Y:S02]  /*9080*/  SHF.L.U32 R2, R12, 0x1f, RZ ;  /* 0x0000001f0c027819 */ /* 0x000fe400000006ff */
[----:B0-----:R-:W-:-:S05]  /*9090*/  LEA R0, R3, R0, 0x18 ;  /* 0x0000000003007211 */ /* 0x001fca00078ec0ff */
[----:B------:R-:W-:-:S04]  /*90a0*/  VIADD R0, R0, 0x48 ;  /* 0x0000004800007836 */ /* 0x000fc80000000000 */
[C---:B------:R-:W-:Y:S02]  /*90b0*/  IMAD R5, R13.reuse, 0x8, R0 ;  /* 0x000000080d057824 */ /* 0x040fe400078e0200 */
[----:B------:R-:W-:Y:S02]  /*90c0*/  VIADD R13, R13, 0x1 ;  /* 0x000000010d0d7836 */ /* 0x000fe40000000000 */
[----:B------:R-:W0:Y:S03]  /*90d0*/  SYNCS.PHASECHK.TRANS64.TRYWAIT P0, [R5+URZ], R2 ;  /* 0x00000002050075a7 */ /* 0x000e26000800017f */
[----:B------:R-:W-:-:S04]  /*90e0*/  ISETP.NE.AND P1, PT, R13, 0x9, PT ;  /* 0x000000090d00780c */ /* 0x000fc80003f25270 */
[----:B------:R-:W-:Y:S02]  /*90f0*/  SEL R3, RZ, 0x1, P1 ;  /* 0x00000001ff037807 */ /* 0x000fe40000800000 */
[----:B------:R-:W-:Y:S02]  /*9100*/  SEL R13, R13, RZ, P1 ;  /* 0x000000ff0d0d7207 */ /* 0x000fe40000800000 */
[----:B------:R-:W-:-:S03]  /*9110*/  LOP3.LUT R12, R12, R3, RZ, 0x3c, !PT ;  /* 0x000000030c0c7212 */ /* 0x000fc600078e3cff */
[----:B------:R-:W-:Y:S01]  /*9120*/  IMAD R7, R13, 0x8, R0 ;  /* 0x000000080d077824 */ /* 0x000fe200078e0200 */
[----:B------:R-:W-:Y:S01]  /*9130*/  SHF.L.U32 R4, R12, 0x1f, RZ ;  /* 0x0000001f0c047819 */ /* 0x000fe200000006ff */
[----:B0-----:R-:W-:Y:S06]  /*9140*/  @!P0 BRA `(.L_x_192) ;  /* 0x0000000400cc8947 */ /* 0x001fec0003800000 */
.L_x_210:
[----:B------:R-:W1:Y:S01]  /*9150*/  SYNCS.PHASECHK.TRANS64.TRYWAIT P0, [R7+URZ], R4 ;  /* 0x00000004070075a7 */ /* 0x000e62000800017f */
[----:B0-----:R-:W-:-:S05]  /*9160*/  VIADD R2, R13, 0x1 ;  /* 0x000000010d027836 */ /* 0x001fca0000000000 */
[----:B------:R-:W-:-:S04]  /*9170*/  ISETP.NE.AND P1, PT, R2, 0x9, PT ;  /* 0x000000090200780c */ /* 0x000fc80003f25270 */
[----:B------:R-:W-:Y:S02]  /*9180*/  SEL R3, RZ, 0x1, P1 ;  /* 0x00000001ff037807 */ /* 0x000fe40000800000 */
[----:B------:R-:W-:Y:S02]  /*9190*/  SEL R9, R2, RZ, P1 ;  /* 0x000000ff02097207 */ /* 0x000fe40000800000 */
[----:B------:R-:W-:-:S03]  /*91a0*/  LOP3.LUT R12, R12, R3, RZ, 0x3c, !PT ;  /* 0x000000030c0c7212 */ /* 0x000fc600078e3cff */
[----:B------:R-:W-:Y:S01]  /*91b0*/  IMAD R6, R9, 0x8, R0 ;  /* 0x0000000809067824 */ /* 0x000fe200078e0200 */
[----:B------:R-:W-:Y:S01]  /*91c0*/  SHF.L.U32 R5, R12, 0x1f, RZ ;  /* 0x0000001f0c057819 */ /* 0x000fe200000006ff */
[----:B-1----:R-:W-:Y:S06]  /*91d0*/  @!P0 BRA `(.L_x_193) ;  /* 0x0000000400bc8947 */ /* 0x002fec0003800000 */
.L_x_211:
[----:B------:R-:W1:Y:S01]  /*91e0*/  SYNCS.PHASECHK.TRANS64.TRYWAIT P0, [R6+URZ], R5 ;  /* 0x00000005060075a7 */ /* 0x000e62000800017f */
[----:B------:R-:W-:-:S05]  /*91f0*/  VIADD R2, R9, 0x1 ;  /* 0x0000000109027836 */ /* 0x000fca0000000000 */
[----:B------:R-:W-:-:S04]  /*9200*/  ISETP.NE.AND P1, PT, R2, 0x9, PT ;  /* 0x000000090200780c */ /* 0x000fc80003f25270 */
[----:B------:R-:W-:Y:S02]  /*9210*/  SEL R3, RZ, 0x1, P1 ;  /* 0x00000001ff037807 */ /* 0x000fe40000800000 */
[----:B0-----:R-:W-:Y:S02]  /*9220*/  SEL R7, R2, RZ, P1 ;  /* 0x000000ff02077207 */ /* 0x001fe40000800000 */
[----:B------:R-:W-:-:S03]  /*9230*/  LOP3.LUT R12, R12, R3, RZ, 0x3c, !PT ;  /* 0x000000030c0c7212 */ /* 0x000fc600078e3cff */
[----:B------:R-:W-:Y:S01]  /*9240*/  IMAD R9, R7, 0x8, R0 ;  /* 0x0000000807097824 */ /* 0x000fe200078e0200 */
[----:B------:R-:W-:Y:S01]  /*9250*/  SHF.L.U32 R4, R12, 0x1f, RZ ;  /* 0x0000001f0c047819 */ /* 0x000fe200000006ff */
[----:B-1----:R-:W-:Y:S06]  /*9260*/  @!P0 BRA `(.L_x_194) ;  /* 0x0000000400ac8947 */ /* 0x002fec0003800000 */
.L_x_212:
[----:B------:R-:W1:Y:S01]  /*9270*/  SYNCS.PHASECHK.TRANS64.TRYWAIT P0, [R9+URZ], R4 ;  /* 0x00000004090075a7 */ /* 0x000e62000800017f */
[----:B------:R-:W-:-:S05]  /*9280*/  VIADD R2, R7, 0x1 ;  /* 0x0000000107027836 */ /* 0x000fca0000000000 */
[----:B------:R-:W-:-:S04]  /*9290*/  ISETP.NE.AND P1, PT, R2, 0x9, PT ;  /* 0x000000090200780c */ /* 0x000fc80003f25270 */
[----:B------:R-:W-:Y:S02]  /*92a0*/  SEL R3, RZ, 0x1, P1 ;  /* 0x00000001ff037807 */ /* 0x000fe40000800000 */
[----:B------:R-:W-:Y:S02]  /*92b0*/  SEL R7, R2, RZ, P1 ;  /* 0x000000ff02077207 */ /* 0x000fe40000800000 */
[----:B------:R-:W-:-:S03]  /*92c0*/  LOP3.LUT R12, R12, R3, RZ, 0x3c, !PT ;  /* 0x000000030c0c7212 */ /* 0x000fc600078e3cff */
[----:B0-----:R-:W-:Y:S01]  /*92d0*/  IMAD R6, R7, 0x8, R0 ;  /* 0x0000000807067824 */ /* 0x001fe200078e0200 */
[----:B------:R-:W-:Y:S01]  /*92e0*/  SHF.L.U32 R5, R12, 0x1f, RZ ;  /* 0x0000001f0c057819 */ /* 0x000fe200000006ff */
[----:B-1----:R-:W-:Y:S06]  /*92f0*/  @!P0 BRA `(.L_x_195) ;  /* 0x00000004009c8947 */ /* 0x002fec0003800000 */
.L_x_213:
        /* <DEDUP_REMOVED lines=9> */
.L_x_214:
[----:B------:R-:W1:Y:S01]  /*9390*/  SYNCS.PHASECHK.TRANS64.TRYWAIT P0, [R9+URZ], R4 ;  /* 0x00000004090075a7 */ /* 0x000e62000800017f */
[----:B------:R-:W-:-:S05]  /*93a0*/  VIADD R2, R7, 0x1 ;  /* 0x0000000107027836 */ /* 0x000fca0000000000 */
[----:B------:R-:W-:-:S04]  /*93b0*/  ISETP.NE.AND P1, PT, R2, 0x9, PT ;  /* 0x000000090200780c */ /* 0x000fc80003f25270 */
[----:B------:R-:W-:Y:S02]  /*93c0*/  SEL R3, RZ, 0x1, P1 ;  /* 0x00000001ff037807 */ /* 0x000fe40000800000 */
[----:B------:R-:W-:Y:S02]  /*93d0*/  SEL R7, R2, RZ, P1 ;  /* 0x000000ff02077207 */ /* 0x000fe40000800000 */
[----:B------:R-:W-:-:S03]  /*93e0*/  LOP3.LUT R12, R12, R3, RZ, 0x3c, !PT ;  /* 0x000000030c0c7212 */ /* 0x000fc600078e3cff */
[----:B------:R-:W-:Y:S01]  /*93f0*/  IMAD R8, R7, 0x8, R0 ;  /* 0x0000000807087824 */ /* 0x000fe200078e0200 */
[----:B0-----:R-:W-:Y:S01]  /*9400*/  SHF.L.U32 R5, R12, 0x1f, RZ ;  /* 0x0000001f0c057819 */ /* 0x001fe200000006ff */
[----:B-1----:R-:W-:Y:S06]  /*9410*/  @!P0 BRA `(.L_x_197) ;  /* 0x00000004007c8947 */ /* 0x002fec0003800000 */
.L_x_215:
[----:B------:R-:W1:Y:S01]  /*9420*/  SYNCS.PHASECHK.TRANS64.TRYWAIT P0, [R8+URZ], R5 ;  /* 0x00000005080075a7 */ /* 0x000e62000800017f */
[----:B------:R-:W-:-:S05]  /*9430*/  VIADD R2, R7, 0x1 ;  /* 0x0000000107027836 */ /* 0x000fca0000000000 */
[----:B------:R-:W-:-:S04]  /*9440*/  ISETP.NE.AND P1, PT, R2, 0x9, PT ;  /* 0x000000090200780c */ /* 0x000fc80003f25270 */
[----:B------:R-:W-:Y:S02]  /*9450*/  SEL R3, RZ, 0x1, P1 ;  /* 0x00000001ff037807 */ /* 0x000fe40000800000 */
[----:B------:R-:W-:Y:S02]  /*9460*/  SEL R7, R2, RZ, P1 ;  /* 0x000000ff02077207 */ /* 0x000fe40000800000 */
[----:B0-----:R-:W-:-:S03]  /*9470*/  LOP3.LUT R9, R12, R3, RZ, 0x3c, !PT ;  /* 0x000000030c097212 */ /* 0x001fc600078e3cff */
[----:B------:R-:W-:Y:S01]  /*9480*/  IMAD R11, R7, 0x8, R0 ;  /* 0x00000008070b7824 */ /* 0x000fe200078e0200 */
[----:B------:R-:W-:Y:S01]  /*9490*/  SHF.L.U32 R6, R9, 0x1f, RZ ;  /* 0x0000001f09067819 */ /* 0x000fe200000006ff */
[----:B-1----:R-:W-:Y:S06]  /*94a0*/  @!P0 BRA `(.L_x_198) ;  /* 0x00000004006c8947 */ /* 0x002fec0003800000 */
.L_x_216:
[----:B------:R-:W1:Y:S01]  /*94b0*/  SYNCS.PHASECHK.TRANS64.TRYWAIT P0, [R11+URZ], R6 ;  /* 0x000000060b0075a7 */ /* 0x000e62000800017f */
[----:B------:R-:W-:-:S05]  /*94c0*/  VIADD R2, R7, 0x1 ;  /* 0x0000000107027836 */ /* 0x000fca0000000000 */
[----:B------:R-:W-:-:S04]  /*94d0*/  ISETP.NE.AND P1, PT, R2, 0x9, PT ;  /* 0x000000090200780c */ /* 0x000fc80003f25270 */
[----:B------:R-:W-:Y:S02]  /*94e0*/  SEL R4, RZ, 0x1, P1 ;  /* 0x00000001ff047807 */ /* 0x000fe40000800000 */
[----:B------:R-:W-:Y:S02]  /*94f0*/  SEL R3, R2, RZ, P1 ;  /* 0x000000ff02037207 */ /* 0x000fe40000800000 */
[----:B------:R-:W-:Y:S01]  /*9500*/  LOP3.LUT R4, R9, R4, RZ, 0x3c, !PT ;  /* 0x0000000409047212 */ /* 0x000fe200078e3cff */
[----:B-1----:R-:W-:Y:S06]  /*9510*/  @!P0 BRA `(.L_x_199) ;  /* 0x0000000400648947 */ /* 0x002fec0003800000 */
.L_x_217:
[----:B------:R-:W-:Y:S01]  /*9520*/  IMAD R3, R3, 0x8, R0 ;  /* 0x0000000803037824 */ /* 0x000fe200078e0200 */
[----:B------:R-:W-:-:S07]  /*9530*/  SHF.L.U32 R0, R4, 0x1f, RZ ;  /* 0x0000001f04007819 */ /* 0x000fce00000006ff */
.L_x_200:
[----:B--2---:R2:W3:Y:S02]  /*9540*/  SYNCS.PHASECHK.TRANS64.TRYWAIT P0, [R3+URZ], R0 ;  /* 0x00000000030075a7 */ /* 0x0044e4000800017f */
[----:B---3--:R-:W-:Y:S05]  /*9550*/  @!P0 NANOSLEEP.SYNCS 0x989680 ;  /* 0x009896800000895d */ /* 0x008fea0003900000 */
[----:B------:R-:W3:Y:S02]  /*9560*/  @!P0 SYNCS.PHASECHK.TRANS64 P0, [R3+URZ], R0 ;  /* 0x00000000030085a7 */ /* 0x000ee4000800007f */
[----:B---3--:R-:W-:Y:S05]  /*9570*/  @!P0 BRA `(.L_x_200) ;  /* 0xfffffffc00f08947 */ /* 0x008fea000383ffff */
.L_x_190:
[----:B------:R-:W-:Y:S05]  /*9580*/  BSYNC B0 ;  /* 0x0000000000007941 */ /* 0x000fea0003800000 */
.L_x_189:
[----:B------:R-:W-:Y:S05]  /*9590*/  EXIT ;  /* 0x000000000000794d */ /* 0x000fea0003800000 */
.L_x_20:
[----:B0-----:R-:W-:-:S04]  /*95a0*/  IMAD.U32 R18, RZ, RZ, UR11 ;  /* 0x0000000bff127e24 */ /* 0x001fc8000f8e00ff */
[----:B------:R0:W1:Y:S03]  /*95b0*/  SYNCS.PHASECHK.TRANS64.TRYWAIT P1, [R18+URZ+-0x8], R17 ;  /* 0xfffff811120075a7 */ /* 0x000066000802017f */
[----:B-1----:R-:W-:Y:S05]  /*95c0*/  @!P1 NANOSLEEP.SYNCS 0x989680 ;  /* 0x009896800000995d */ /* 0x002fea0003900000 */
[----:B------:R-:W1:Y:S02]  /*95d0*/  @!P1 SYNCS.PHASECHK.TRANS64 P1, [R18+URZ+-0x8], R17 ;  /* 0xfffff811120095a7 */ /* 0x000e64000802007f */
[----:B-1----:R-:W-:Y:S05]  /*95e0*/  @!P1 BRA `(.L_x_20) ;  /* 0xfffffffc00ec9947 */ /* 0x002fea000383ffff */
[----:B------:R-:W-:Y:S05]  /*95f0*/  BRA `(.L_x_201) ;  /* 0xffffff8000387947 */ /* 0x000fea000383ffff */
.L_x_25:
[----:B-1----:R-:W-:-:S04]  /*9600*/  IMAD.U32 R18, RZ, RZ, UR6 ;  /* 0x00000006ff127e24 */ /* 0x002fc8000f8e00ff */
[----:B------:R1:W4:Y:S03]  /*9610*/  SYNCS.PHASECHK.TRANS64.TRYWAIT P1, [R18+URZ], R17 ;  /* 0x00000011120075a7 */ /* 0x000326000802017f */
[----:B----4-:R-:W-:Y:S05]  /*9620*/  @!P1 NANOSLEEP.SYNCS 0x989680 ;  /* 0x009896800000995d */ /* 0x010fea0003900000 */
[----:B------:R-:W4:Y:S02]  /*9630*/  @!P1 SYNCS.PHASECHK.TRANS64 P1, [R18+URZ], R17 ;  /* 0x00000011120095a7 */ /* 0x000f24000802007f */
[----:B----4-:R-:W-:Y:S05]  /*9640*/  @!P1 BRA `(.L_x_25) ;  /* 0xfffffffc00ec9947 */ /* 0x010fea000383ffff */
[----:B------:R-:W-:Y:S05]  /*9650*/  BRA `(.L_x_24) ;  /* 0xffffff8400647947 */ /* 0x000fea000383ffff */
.L_x_31:
[----:B-1----:R-:W-:-:S04]  /*9660*/  IMAD.U32 R21, RZ, RZ, UR16 ;  /* 0x00000010ff157e24 */ /* 0x002fc8000f8e00ff */
[----:B------:R1:W4:Y:S03]  /*9670*/  SYNCS.PHASECHK.TRANS64.TRYWAIT P1, [R21+URZ], R20 ;  /* 0x00000014150075a7 */ /* 0x000326000802017f */
[----:B----4-:R-:W-:Y:S05]  /*9680*/  @!P1 NANOSLEEP.SYNCS 0x989680 ;  /* 0x009896800000995d */ /* 0x010fea0003900000 */
[----:B------:R-:W4:Y:S02]  /*9690*/  @!P1 SYNCS.PHASECHK.TRANS64 P1, [R21+URZ], R20 ;  /* 0x00000014150095a7 */ /* 0x000f24000802007f */
[----:B----4-:R-:W-:Y:S05]  /*96a0*/  @!P1 BRA `(.L_x_31) ;  /* 0xfffffffc00ec9947 */ /* 0x010fea000383ffff */
[----:B------:R-:W-:Y:S05]  /*96b0*/  BRA `(.L_x_30) ;  /* 0xffffff8c00cc7947 */ /* 0x000fea000383ffff */
.L_x_39:
[----:B01--4-:R-:W-:-:S04]  /*96c0*/  IMAD.U32 R19, RZ, RZ, UR11 ;  /* 0x0000000bff137e24 */ /* 0x013fc8000f8e00ff */
[----:B------:R0:W1:Y:S03]  /*96d0*/  SYNCS.PHASECHK.TRANS64.TRYWAIT P1, [R19+URZ+0x8], R18 ;  /* 0x00000812130075a7 */ /* 0x000066000802017f */
[----:B-1----:R-:W-:Y:S05]  /*96e0*/  @!P1 NANOSLEEP.SYNCS 0x989680 ;  /* 0x009896800000995d */ /* 0x002fea0003900000 */
[----:B------:R-:W1:Y:S02]  /*96f0*/  @!P1 SYNCS.PHASECHK.TRANS64 P1, [R19+URZ+0x8], R18 ;  /* 0x00000812130095a7 */ /* 0x000e64000802007f */
[----:B-1----:R-:W-:Y:S05]  /*9700*/  @!P1 BRA `(.L_x_39) ;  /* 0xfffffffc00ec9947 */ /* 0x002fea000383ffff */
[----:B------:R-:W-:Y:S05]  /*9710*/  BRA `(.L_x_202) ;  /* 0xffffff9c00607947 */ /* 0x000fea000383ffff */
.L_x_176:
[----:B------:R-:W-:Y:S01]  /*9720*/  BSSY B1, `(.L_x_203) ;  /* 0x0000006000017945 */ /* 0x000fe20003800000 */
[----:B------:R-:W-:-:S07]  /*9730*/  IMAD.MOV.U32 R10, RZ, RZ, -0x1 ;  /* 0xffffffffff0a7424 */ /* 0x000fce00078e00ff */
[----:B------:R-:W-:Y:S05]  /*9740*/  WARPSYNC.COLLECTIVE R10, `(.L_x_204) ;  /* 0x000000000a0c7348 */ /* 0x000fea0003c00000 */
[----:B------:R-:W-:Y:S02]  /*9750*/  ELECT P1, UR62, PT ;  /* 0x00000000003e782f */ /* 0x000fe40003820000 */
[----:B------:R-:W-:Y:S01]  /*9760*/  MOV R10, UR62 ;  /* 0x0000003e000a7c02 */ /* 0x000fe20008000f00 */
[----:B------:R-:W-:Y:S10]  /*9770*/  ENDCOLLECTIVE ;  /* 0x000000000000791b */ /* 0x000ff40003800000 */
.L_x_204:
[----:B------:R-:W-:Y:S05]  /*9780*/  BSYNC B1 ;  /* 0x0000000000017941 */ /* 0x000fea0003800000 */
.L_x_203:
[----:B------:R-:W-:Y:S05]  /*9790*/  BRA `(.L_x_205) ;  /* 0xffffffec00487947 */ /* 0x000fea000383ffff */
.L_x_179:
[----:B0-----:R0:W1:Y:S02]  /*97a0*/  SYNCS.PHASECHK.TRANS64.TRYWAIT P1, [R19+URZ+0x48], R10 ;  /* 0x0000480a130075a7 */ /* 0x001064000802017f */
[----:B-1----:R-:W-:Y:S05]  /*97b0*/  @!P1 NANOSLEEP.SYNCS 0x989680 ;  /* 0x009896800000995d */ /* 0x002fea0003900000 */
[----:B------:R-:W1:Y:S02]  /*97c0*/  @!P1 SYNCS.PHASECHK.TRANS64 P1, [R19+URZ+0x48], R10 ;  /* 0x0000480a130095a7 */ /* 0x000e64000802007f */
[----:B-1----:R-:W-:Y:S05]  /*97d0*/  @!P1 BRA `(.L_x_179) ;  /* 0xfffffffc00f09947 */ /* 0x002fea000383ffff */
[----:B------:R-:W-:Y:S05]  /*97e0*/  BRA `(.L_x_206) ;  /* 0xffffffec00847947 */ /* 0x000fea000383ffff */
.L_x_188:
[----:B------:R-:W-:Y:S01]  /*97f0*/  BSSY B0, `(.L_x_207) ;  /* 0x0000006000007945 */ /* 0x000fe20003800000 */
[----:B------:R-:W-:-:S07]  /*9800*/  IMAD.MOV.U32 R10, RZ, RZ, -0x1 ;  /* 0xffffffffff0a7424 */ /* 0x000fce00078e00ff */
[----:B------:R-:W-:Y:S05]  /*9810*/  WARPSYNC.COLLECTIVE R10, `(.L_x_208) ;  /* 0x000000000a0c7348 */ /* 0x000fea0003c00000 */
[----:B------:R-:W-:Y:S02]  /*9820*/  ELECT P1, UR62, PT ;  /* 0x00000000003e782f */ /* 0x000fe40003820000 */
[----:B------:R-:W-:Y:S01]  /*9830*/  MOV R10, UR62 ;  /* 0x0000003e000a7c02 */ /* 0x000fe20008000f00 */
[----:B------:R-:W-:Y:S10]  /*9840*/  ENDCOLLECTIVE ;  /* 0x000000000000791b */ /* 0x000ff40003800000 */
.L_x_208:
[----:B------:R-:W-:Y:S05]  /*9850*/  BSYNC B0 ;  /* 0x0000000000007941 */ /* 0x000fea0003800000 */
.L_x_207:
[----:B------:R-:W-:Y:S01]  /*9860*/  PLOP3.LUT P0, PT, P1, PT, PT, 0x80, 0x0 ;  /* 0x000000000000781c */ /* 0x000fe20000f0f070 */
[----:B------:R-:W-:-:S12]  /*9870*/  BRA `(.L_x_209) ;  /* 0xfffffff400e07947 */ /* 0x000fd8000383ffff */
.L_x_192:
[----:B0-----:R0:W1:Y:S02]  /*9880*/  SYNCS.PHASECHK.TRANS64.TRYWAIT P0, [R5+URZ], R2 ;  /* 0x00000002050075a7 */ /* 0x001064000800017f */
[----:B-1----:R-:W-:Y:S05]  /*9890*/  @!P0 NANOSLEEP.SYNCS 0x989680 ;  /* 0x009896800000895d */ /* 0x002fea0003900000 */
[----:B------:R-:W1:Y:S02]  /*98a0*/  @!P0 SYNCS.PHASECHK.TRANS64 P0, [R5+URZ], R2 ;  /* 0x00000002050085a7 */ /* 0x000e64000800007f */
[----:B-1----:R-:W-:Y:S05]  /*98b0*/  @!P0 BRA `(.L_x_192) ;  /* 0xfffffffc00f08947 */ /* 0x002fea000383ffff */
[----:B------:R-:W-:Y:S05]  /*98c0*/  BRA `(.L_x_210) ;  /* 0xfffffff800207947 */ /* 0x000fea000383ffff */
.L_x_193:
[----:B0-----:R0:W1:Y:S02]  /*98d0*/  SYNCS.PHASECHK.TRANS64.TRYWAIT P0, [R7+URZ], R4 ;  /* 0x00000004070075a7 */ /* 0x001064000800017f */
[----:B-1----:R-:W-:Y:S05]  /*98e0*/  @!P0 NANOSLEEP.SYNCS 0x989680 ;  /* 0x009896800000895d */ /* 0x002fea0003900000 */
[----:B------:R-:W1:Y:S02]  /*98f0*/  @!P0 SYNCS.PHASECHK.TRANS64 P0, [R7+URZ], R4 ;  /* 0x00000004070085a7 */ /* 0x000e64000800007f */
[----:B-1----:R-:W-:Y:S05]  /*9900*/  @!P0 BRA `(.L_x_193) ;  /* 0xfffffffc00f08947 */ /* 0x002fea000383ffff */
[----:B------:R-:W-:Y:S05]  /*9910*/  BRA `(.L_x_211) ;  /* 0xfffffff800307947 */ /* 0x000fea000383ffff */
.L_x_194:
[----:B0-----:R0:W1:Y:S02]  /*9920*/  SYNCS.PHASECHK.TRANS64.TRYWAIT P0, [R6+URZ], R5 ;  /* 0x00000005060075a7 */ /* 0x001064000800017f */
[----:B-1----:R-:W-:Y:S05]  /*9930*/  @!P0 NANOSLEEP.SYNCS 0x989680 ;  /* 0x009896800000895d */ /* 0x002fea0003900000 */
[----:B------:R-:W1:Y:S02]  /*9940*/  @!P0 SYNCS.PHASECHK.TRANS64 P0, [R6+URZ], R5 ;  /* 0x00000005060085a7 */ /* 0x000e64000800007f */
[----:B-1----:R-:W-:Y:S05]  /*9950*/  @!P0 BRA `(.L_x_194) ;  /* 0xfffffffc00f08947 */ /* 0x002fea000383ffff */
[----:B------:R-:W-:Y:S05]  /*9960*/  BRA `(.L_x_212) ;  /* 0xfffffff800407947 */ /* 0x000fea000383ffff */
.L_x_195:
[----:B0-----:R0:W1:Y:S02]  /*9970*/  SYNCS.PHASECHK.TRANS64.TRYWAIT P0, [R9+URZ], R4 ;  /* 0x00000004090075a7 */ /* 0x001064000800017f */
[----:B-1----:R-:W-:Y:S05]  /*9980*/  @!P0 NANOSLEEP.SYNCS 0x989680 ;  /* 0x009896800000895d */ /* 0x002fea0003900000 */
[----:B------:R-:W1:Y:S02]  /*9990*/  @!P0 SYNCS.PHASECHK.TRANS64 P0, [R9+URZ], R4 ;  /* 0x00000004090085a7 */ /* 0x000e64000800007f */
[----:B-1----:R-:W-:Y:S05]  /*99a0*/  @!P0 BRA `(.L_x_195) ;  /* 0xfffffffc00f08947 */ /* 0x002fea000383ffff */
[----:B------:R-:W-:Y:S05]  /*99b0*/  BRA `(.L_x_213) ;  /* 0xfffffff800507947 */ /* 0x000fea000383ffff */
.L_x_196:
[----:B0-----:R0:W1:Y:S02]  /*99c0*/  SYNCS.PHASECHK.TRANS64.TRYWAIT P0, [R6+URZ], R5 ;  /* 0x00000005060075a7 */ /* 0x001064000800017f */
[----:B-1----:R-:W-:Y:S05]  /*99d0*/  @!P0 NANOSLEEP.SYNCS 0x989680 ;  /* 0x009896800000895d */ /* 0x002fea0003900000 */
[----:B------:R-:W1:Y:S02]  /*99e0*/  @!P0 SYNCS.PHASECHK.TRANS64 P0, [R6+URZ], R5 ;  /* 0x00000005060085a7 */ /* 0x000e64000800007f */
[----:B-1----:R-:W-:Y:S05]  /*99f0*/  @!P0 BRA `(.L_x_196) ;  /* 0xfffffffc00f08947 */ /* 0x002fea000383ffff */
[----:B------:R-:W-:Y:S05]  /*9a00*/  BRA `(.L_x_214) ;  /* 0xfffffff800607947 */ /* 0x000fea000383ffff */
.L_x_197:
[----:B0-----:R0:W1:Y:S02]  /*9a10*/  SYNCS.PHASECHK.TRANS64.TRYWAIT P0, [R9+URZ], R4 ;  /* 0x00000004090075a7 */ /* 0x001064000800017f */
[----:B-1----:R-:W-:Y:S05]  /*9a20*/  @!P0 NANOSLEEP.SYNCS 0x989680 ;  /* 0x009896800000895d */ /* 0x002fea0003900000 */
[----:B------:R-:W1:Y:S02]  /*9a30*/  @!P0 SYNCS.PHASECHK.TRANS64 P0, [R9+URZ], R4 ;  /* 0x00000004090085a7 */ /* 0x000e64000800007f */
[----:B-1----:R-:W-:Y:S05]  /*9a40*/  @!P0 BRA `(.L_x_197) ;  /* 0xfffffffc00f08947 */ /* 0x002fea000383ffff */
[----:B------:R-:W-:Y:S05]  /*9a50*/  BRA `(.L_x_215) ;  /* 0xfffffff800707947 */ /* 0x000fea000383ffff */
.L_x_198:
[----:B0-----:R0:W1:Y:S02]  /*9a60*/  SYNCS.PHASECHK.TRANS64.TRYWAIT P0, [R8+URZ], R5 ;  /* 0x00000005080075a7 */ /* 0x001064000800017f */
[----:B-1----:R-:W-:Y:S05]  /*9a70*/  @!P0 NANOSLEEP.SYNCS 0x989680 ;  /* 0x009896800000895d */ /* 0x002fea0003900000 */
[----:B------:R-:W1:Y:S02]  /*9a80*/  @!P0 SYNCS.PHASECHK.TRANS64 P0, [R8+URZ], R5 ;  /* 0x00000005080085a7 */ /* 0x000e64000800007f */
[----:B-1----:R-:W-:Y:S05]  /*9a90*/  @!P0 BRA `(.L_x_198) ;  /* 0xfffffffc00f08947 */ /* 0x002fea000383ffff */
[----:B------:R-:W-:Y:S05]  /*9aa0*/  BRA `(.L_x_216) ;  /* 0xfffffff800807947 */ /* 0x000fea000383ffff */
.L_x_199:
[----:B-1----:R1:W2:Y:S02]  /*9ab0*/  SYNCS.PHASECHK.TRANS64.TRYWAIT P0, [R11+URZ], R6 ;  /* 0x000000060b0075a7 */ /* 0x0022a4000800017f */
[----:B--2---:R-:W-:Y:S05]  /*9ac0*/  @!P0 NANOSLEEP.SYNCS 0x989680 ;  /* 0x009896800000895d */ /* 0x004fea0003900000 */
[----:B------:R-:W2:Y:S02]  /*9ad0*/  @!P0 SYNCS.PHASECHK.TRANS64 P0, [R11+URZ], R6 ;  /* 0x000000060b0085a7 */ /* 0x000ea4000800007f */
[----:B--2---:R-:W-:Y:S05]  /*9ae0*/  @!P0 BRA `(.L_x_199) ;  /* 0xfffffffc00f08947 */ /* 0x004fea000383ffff */
[----:B------:R-:W-:Y:S05]  /*9af0*/  BRA `(.L_x_217) ;  /* 0xfffffff800887947 */ /* 0x000fea000383ffff */
.L_x_218:
[----:B------:R-:W-:-:S00]  /*9b00*/  BRA `(.L_x_218) ;  /* 0xfffffffc00fc7947 */ /* 0x000fc0000383ffff */
[----:B------:R-:W-:-:S00]  /*9b10*/  NOP ;  /* 0x0000000000007918 */ /* 0x000fc00000000000 */
        /* <DEDUP_REMOVED lines=14> */
.L_x_219:


//--------------------- .nv.shared._ZN7cutlass13device_kernelINS_4gemm6kernel13GemmUniversalIN4cute5tupleIJiiiiEEENS1_10collective13CollectiveMmaINS1_37MainloopSm90TmaGmmaWarpSpecializedFP8ILi9ENS5_IJNS4_1CILi1EEENSA_ILi2EEESB_EEENS1_32KernelTmaWarpSpecializedPingpongEEENS5_IJNSA_ILi64EEENSA_ILi128EEESH_EEENS_12float_e5m2_tENS5_IJlSB_lEEESJ_SK_NS4_8TiledMMAINS4_8MMA_AtomIJNS4_4SM904GMMA31MMA_64x128x32_F32E5M2E5M2_SS_TNILNSO_7ScaleInE1ELSQ_1EEEEEENS4_6LayoutINS5_IJSB_SB_SB_EEENS5_IJNSA_ILi0EEESV_SV_EEEEENS5_IJNS4_10UnderscoreESY_SY_EEEEENS4_23SM90_TMA_LOAD_MULTICASTENS4_14ComposedLayoutINS4_7SwizzleILi3ELi4ELi3EEENS4_18smem_ptr_flag_bitsILi8EEENST_INS5_IJNSA_ILi8EEESH_EEENS5_IJSH_SB_EEEEEEEvNS4_8identityENS4_13SM90_TMA_LOADES1B_vS1C_EENS_8epilogue10collective6detail29Sm90TmaWarpSpecializedAdapterINS1G_15DefaultEpilogueISJ_SK_SK_NS1F_6thread17LinearCombinationISJ_Li1EffLNS1K_9ScaleType4KindE0ELNS_15FloatRoundStyleE2ESJ_EENS1_15EpilogueDefaultEEEEEvvEEEEvNT_6ParamsE --------------------------
	.section	.nv.shared._ZN7cutlass13device_kernelINS_4gemm6kernel13GemmUniversalIN4cute5tupleIJiiiiEEENS1_10collective13CollectiveMmaINS1_37MainloopSm90TmaGmmaWarpSpecializedFP8ILi9ENS5_IJNS4_1CILi1EEENSA_ILi2EEESB_EEENS1_32KernelTmaWarpSpecializedPingpongEEENS5_IJNSA_ILi64EEENSA_ILi128EEESH_EEENS_12float_e5m2_tENS5_IJlSB_lEEESJ_SK_NS4_8TiledMMAINS4_8MMA_AtomIJNS4_4SM904GMMA31MMA_64x128x32_F32E5M2E5M2_SS_TNILNSO_7ScaleInE1ELSQ_1EEEEEENS4_6LayoutINS5_IJSB_SB_SB_EEENS5_IJNSA_ILi0EEESV_SV_EEEEENS5_IJNS4_10UnderscoreESY_SY_EEEEENS4_23SM90_TMA_LOAD_MULTICASTENS4_14ComposedLayoutINS4_7SwizzleILi3ELi4ELi3EEENS4_18smem_ptr_flag_bitsILi8EEENST_INS5_IJNSA_ILi8EEESH_EEENS5_IJSH_SB_EEEEEEEvNS4_8identityENS4_13SM90_TMA_LOADES1B_vS1C_EENS_8epilogue10collective6detail29Sm90TmaWarpSpecializedAdapterINS1G_15DefaultEpilogueISJ_SK_SK_NS1F_6thread17LinearCombinationISJ_Li1EffLNS1K_9ScaleType4KindE0ELNS_15FloatRoundStyleE2ESJ_EENS1_15EpilogueDefaultEEEEEvvEEEEvNT_6ParamsE,"aw",@nobits
	.sectionflags	@""
	.align	16
	.zero		1024


//--------------------- .nv.shared.reserved.0     --------------------------
	.section	.nv.shared.reserved.0,"aw",@nobits
	.weak		__nv_reservedSMEM_offset_0_alias
	.size		__nv_reservedSMEM_offset_0_alias, 0, 0
	.other		__nv_reservedSMEM_offset_0_alias,@"STO_CUDA_RESERVED_SHARED STV_DEFAULT"
__nv_reservedSMEM_offset_0_alias:
	.zero		0


//--------------------- .nv.global                --------------------------
	.section	.nv.global,"aw",@nobits
.nv.global:
	.type		_ZN39_INTERNAL_d46d6d56_4_k_cu_169e6bcc_43044cute1_E,@object
	.size		_ZN39_INTERNAL_d46d6d56_4_k_cu_169e6bcc_43044cute1_E,(_ZN39_INTERNAL_d46d6d56_4_k_cu_169e6bcc_43044cuda3std3__45__cpo6cbeginE - _ZN39_INTERNAL_d46d6d56_4_k_cu_169e6bcc_43044cute1_E)
_ZN39_INTERNAL_d46d6d56_4_k_cu_169e6bcc_43044cute1_E:
	.zero		1
	.type		_ZN39_INTERNAL_d46d6d56_4_k_cu_169e6bcc_43044cuda3std3__45__cpo6cbeginE,@object
	.size		_ZN39_INTERNAL_d46d6d56_4_k_cu_169e6bcc_43044cuda3std3__45__cpo6cbeginE,(_ZN39_INTERNAL_d46d6d56_4_k_cu_169e6bcc_43044cuda3std3__48in_placeE - _ZN39_INTERNAL_d46d6d56_4_k_cu_169e6bcc_43044cuda3std3__45__cpo6cbeginE)
_ZN39_INTERNAL_d46d6d56_4_k_cu_169e6bcc_43044cuda3std3__45__cpo6cbeginE:
	.zero		1
	.type		_ZN39_INTERNAL_d46d6d56_4_k_cu_169e6bcc_43044cuda3std3__48in_placeE,@object
	.size		_ZN39_INTERNAL_d46d6d56_4_k_cu_169e6bcc_43044cuda3std3__48in_placeE,(_ZN39_INTERNAL_d46d6d56_4_k_cu_169e6bcc_43044cuda3std6ranges3__45__cpo9iter_moveE - _ZN39_INTERNAL_d46d6d56_4_k_cu_169e6bcc_43044cuda3std3__48in_placeE)
_ZN39_INTERNAL_d46d6d56_4_k_cu_169e6bcc_43044cuda3std3__48in_placeE:
	.zero		1
	.type		_ZN39_INTERNAL_d46d6d56_4_k_cu_169e6bcc_43044cuda3std6ranges3__45__cpo9iter_moveE,@object
	.size		_ZN39_INTERNAL_d46d6d56_4_k_cu_169e6bcc_43044cuda3std6ranges3__45__cpo9iter_moveE,(_ZN39_INTERNAL_d46d6d56_4_k_cu_169e6bcc_43044cuda3std3__45__cpo5beginE - _ZN39_INTERNAL_d46d6d56_4_k_cu_169e6bcc_43044cuda3std6ranges3__45__cpo9iter_moveE)
_ZN39_INTERNAL_d46d6d56_4_k_cu_169e6bcc_43044cuda3std6ranges3__45__cpo9iter_moveE:
	.zero		1
	.type		_ZN39_INTERNAL_d46d6d56_4_k_cu_169e6bcc_43044cuda3std3__45__cpo5beginE,@object
	.size		_ZN39_INTERNAL_d46d6d56_4_k_cu_169e6bcc_43044cuda3std3__45__cpo5beginE,(_ZN39_INTERNAL_d46d6d56_4_k_cu_169e6bcc_43044cuda3std3__441_GLOBAL__N__d46d6d56_4_k_cu_169e6bcc_43046ignoreE - _ZN39_INTERNAL_d46d6d56_4_k_cu_169e6bcc_43044cuda3std3__45__cpo5beginE)
_ZN39_INTERNAL_d46d6d56_4_k_cu_169e6bcc_43044cuda3std3__45__cpo5beginE:
	.zero		1
	.type		_ZN39_INTERNAL_d46d6d56_4_k_cu_169e6bcc_43044cuda3std3__441_GLOBAL__N__d46d6d56_4_k_cu_169e6bcc_43046ignoreE,@object
	.size		_ZN39_INTERNAL_d46d6d56_4_k_cu_169e6bcc_43044cuda3std3__441_GLOBAL__N__d46d6d56_4_k_cu_169e6bcc_43046ignoreE,(_ZN39_INTERNAL_d46d6d56_4_k_cu_169e6bcc_43044cute7productE - _ZN39_INTERNAL_d46d6d56_4_k_cu_169e6bcc_43044cuda3std3__441_GLOBAL__N__d46d6d56_4_k_cu_169e6bcc_43046ignoreE)
_ZN39_INTERNAL_d46d6d56_4_k_cu_169e6bcc_43044cuda3std3__441_GLOBAL__N__d46d6d56_4_k_cu_169e6bcc_43046ignoreE:
	.zero		1
	.type		_ZN39_INTERNAL_d46d6d56_4_k_cu_169e6bcc_43044cute7productE,@object
	.size		_ZN39_INTERNAL_d46d6d56_4_k_cu_169e6bcc_43044cute7productE,(_ZN39_INTERNAL_d46d6d56_4_k_cu_169e6bcc_43044cuda3std3__45__cpo3endE - _ZN39_INTERNAL_d46d6d56_4_k_cu_169e6bcc_43044cute7productE)
_ZN39_INTERNAL_d46d6d56_4_k_cu_169e6bcc_43044cute7productE:
	.zero		1
	.type		_ZN39_INTERNAL_d46d6d56_4_k_cu_169e6bcc_43044cuda3std3__45__cpo3endE,@object
	.size		_ZN39_INTERNAL_d46d6d56_4_k_cu_169e6bcc_43044cuda3std3__45__cpo3endE,(_ZN39_INTERNAL_d46d6d56_4_k_cu_169e6bcc_43044cuda3std3__419piecewise_constructE - _ZN39_INTERNAL_d46d6d56_4_k_cu_169e6bcc_43044cuda3std3__45__cpo3endE)
_ZN39_INTERNAL_d46d6d56_4_k_cu_169e6bcc_43044cuda3std3__45__cpo3endE:
	.zero		1
	.type		_ZN39_INTERNAL_d46d6d56_4_k_cu_169e6bcc_43044cuda3std3__419piecewise_constructE,@object
	.size		_ZN39_INTERNAL_d46d6d56_4_k_cu_169e6bcc_43044cuda3std3__419piecewise_constructE,(_ZN39_INTERNAL_d46d6d56_4_k_cu_169e6bcc_43044cuda3std3__45__cpo4cendE - _ZN39_INTERNAL_d46d6d56_4_k_cu_169e6bcc_43044cuda3std3__419piecewise_constructE)
_ZN39_INTERNAL_d46d6d56_4_k_cu_169e6bcc_43044cuda3std3__419piecewise_constructE:
	.zero		1
	.type		_ZN39_INTERNAL_d46d6d56_4_k_cu_169e6bcc_43044cuda3std3__45__cpo4cendE,@object
	.size		_ZN39_INTERNAL_d46d6d56_4_k_cu_169e6bcc_43044cuda3std3__45__cpo4cendE,(_ZN39_INTERNAL_d46d6d56_4_k_cu_169e6bcc_43044cuda3std6ranges3__45__cpo4swapE - _ZN39_INTERNAL_d46d6d56_4_k_cu_169e6bcc_43044cuda3std3__45__cpo4cendE)
_ZN39_INTERNAL_d46d6d56_4_k_cu_169e6bcc_43044cuda3std3__45__cpo4cendE:
	.zero		1
	.type		_ZN39_INTERNAL_d46d6d56_4_k_cu_169e6bcc_43044cuda3std6ranges3__45__cpo4swapE,@object
	.size		_ZN39_INTERNAL_d46d6d56_4_k_cu_169e6bcc_43044cuda3std6ranges3__45__cpo4swapE,(.L_7 - _ZN39_INTERNAL_d46d6d56_4_k_cu_169e6bcc_43044cuda3std6ranges3__45__cpo4swapE)
_ZN39_INTERNAL_d46d6d56_4_k_cu_169e6bcc_43044cuda3std6ranges3__45__cpo4swapE:
	.zero		1
.L_7:


//--------------------- .nv.constant0._ZN7cutlass13device_kernelINS_4gemm6kernel13GemmUniversalIN4cute5tupleIJiiiiEEENS1_10collective13CollectiveMmaINS1_37MainloopSm90TmaGmmaWarpSpecializedFP8ILi9ENS5_IJNS4_1CILi1EEENSA_ILi2EEESB_EEENS1_32KernelTmaWarpSpecializedPingpongEEENS5_IJNSA_ILi64EEENSA_ILi128EEESH_EEENS_12float_e5m2_tENS5_IJlSB_lEEESJ_SK_NS4_8TiledMMAINS4_8MMA_AtomIJNS4_4SM904GMMA31MMA_64x128x32_F32E5M2E5M2_SS_TNILNSO_7ScaleInE1ELSQ_1EEEEEENS4_6LayoutINS5_IJSB_SB_SB_EEENS5_IJNSA_ILi0EEESV_SV_EEEEENS5_IJNS4_10UnderscoreESY_SY_EEEEENS4_23SM90_TMA_LOAD_MULTICASTENS4_14ComposedLayoutINS4_7SwizzleILi3ELi4ELi3EEENS4_18smem_ptr_flag_bitsILi8EEENST_INS5_IJNSA_ILi8EEESH_EEENS5_IJSH_SB_EEEEEEEvNS4_8identityENS4_13SM90_TMA_LOADES1B_vS1C_EENS_8epilogue10collective6detail29Sm90TmaWarpSpecializedAdapterINS1G_15DefaultEpilogueISJ_SK_SK_NS1F_6thread17LinearCombinationISJ_Li1EffLNS1K_9ScaleType4KindE0ELNS_15FloatRoundStyleE2ESJ_EENS1_15EpilogueDefaultEEEEEvvEEEEvNT_6ParamsE --------------------------
	.section	.nv.constant0._ZN7cutlass13device_kernelINS_4gemm6kernel13GemmUniversalIN4cute5tupleIJiiiiEEENS1_10collective13CollectiveMmaINS1_37MainloopSm90TmaGmmaWarpSpecializedFP8ILi9ENS5_IJNS4_1CILi1EEENSA_ILi2EEESB_EEENS1_32KernelTmaWarpSpecializedPingpongEEENS5_IJNSA_ILi64EEENSA_ILi128EEESH_EEENS_12float_e5m2_tENS5_IJlSB_lEEESJ_SK_NS4_8TiledMMAINS4_8MMA_AtomIJNS4_4SM904GMMA31MMA_64x128x32_F32E5M2E5M2_SS_TNILNSO_7ScaleInE1ELSQ_1EEEEEENS4_6LayoutINS5_IJSB_SB_SB_EEENS5_IJNSA_ILi0EEESV_SV_EEEEENS5_IJNS4_10UnderscoreESY_SY_EEEEENS4_23SM90_TMA_LOAD_MULTICASTENS4_14ComposedLayoutINS4_7SwizzleILi3ELi4ELi3EEENS4_18smem_ptr_flag_bitsILi8EEENST_INS5_IJNSA_ILi8EEESH_EEENS5_IJSH_SB_EEEEEEEvNS4_8identityENS4_13SM90_TMA_LOADES1B_vS1C_EENS_8epilogue10collective6detail29Sm90TmaWarpSpecializedAdapterINS1G_15DefaultEpilogueISJ_SK_SK_NS1F_6thread17LinearCombinationISJ_Li1EffLNS1K_9ScaleType4KindE0ELNS_15FloatRoundStyleE2ESJ_EENS1_15EpilogueDefaultEEEEEvvEEEEvNT_6ParamsE,"a",@progbits
	.sectionflags	@""
	.align	4
.nv.constant0._ZN7cutlass13device_kernelINS_4gemm6kernel13GemmUniversalIN4cute5tupleIJiiiiEEENS1_10collective13CollectiveMmaINS1_37MainloopSm90TmaGmmaWarpSpecializedFP8ILi9ENS5_IJNS4_1CILi1EEENSA_ILi2EEESB_EEENS1_32KernelTmaWarpSpecializedPingpongEEENS5_IJNSA_ILi64EEENSA_ILi128EEESH_EEENS_12float_e5m2_tENS5_IJlSB_lEEESJ_SK_NS4_8TiledMMAINS4_8MMA_AtomIJNS4_4SM904GMMA31MMA_64x128x32_F32E5M2E5M2_SS_TNILNSO_7ScaleInE1ELSQ_1EEEEEENS4_6LayoutINS5_IJSB_SB_SB_EEENS5_IJNSA_ILi0EEESV_SV_EEEEENS5_IJNS4_10UnderscoreESY_SY_EEEEENS4_23SM90_TMA_LOAD_MULTICASTENS4_14ComposedLayoutINS4_7SwizzleILi3ELi4ELi3EEENS4_18smem_ptr_flag_bitsILi8EEENST_INS5_IJNSA_ILi8EEESH_EEENS5_IJSH_SB_EEEEEEEvNS4_8identityENS4_13SM90_TMA_LOADES1B_vS1C_EENS_8epilogue10collective6detail29Sm90TmaWarpSpecializedAdapterINS1G_15DefaultEpilogueISJ_SK_SK_NS1F_6thread17LinearCombinationISJ_Li1EffLNS1K_9ScaleType4KindE0ELNS_15FloatRoundStyleE2ESJ_EENS1_15EpilogueDefaultEEEEEvvEEEEvNT_6ParamsE:
	.zero		1664


//--------------------- SYMBOLS --------------------------

	.type		.nv.reservedSmem.offset0,@object
	.size		.nv.reservedSmem.offset0,0x4
